	.headerflags	@"EF_CUDA_TEXMODE_UNIFIED EF_CUDA_64BIT_ADDRESS EF_CUDA_SM86 EF_CUDA_VIRTUAL_SM(EF_CUDA_SM86)"
	.elftype	@"ET_EXEC"


//--------------------- .nv.info                  --------------------------
	.section	.nv.info,"",@"SHT_CUDA_INFO"
	.align	4


	//----- nvinfo : EIATTR_REGCOUNT
	.align		4
        /*0000*/ 	.byte	0x04, 0x2f
        /*0002*/ 	.short	(.L_1 - .L_0)
	.align		4
.L_0:
        /*0004*/ 	.word	index@(triton_mm_plus_mm)
        /*0008*/ 	.word	0x00000040


	//----- nvinfo : EIATTR_MAX_STACK_SIZE
	.align		4
.L_1:
        /*000c*/ 	.byte	0x04, 0x23
        /*000e*/ 	.short	(.L_3 - .L_2)
	.align		4
.L_2:
        /*0010*/ 	.word	index@(triton_mm_plus_mm)
        /*0014*/ 	.word	0x00000000


	//----- nvinfo : EIATTR_MIN_STACK_SIZE
	.align		4
.L_3:
        /*0018*/ 	.byte	0x04, 0x12
        /*001a*/ 	.short	(.L_5 - .L_4)
	.align		4
.L_4:
        /*001c*/ 	.word	index@(triton_mm_plus_mm)
        /*0020*/ 	.word	0x00000000


	//----- nvinfo : EIATTR_FRAME_SIZE
	.align		4
.L_5:
        /*0024*/ 	.byte	0x04, 0x11
        /*0026*/ 	.short	(.L_7 - .L_6)
	.align		4
.L_6:
        /*0028*/ 	.word	index@(triton_mm_plus_mm)
        /*002c*/ 	.word	0x00000000
.L_7:


//--------------------- .nv.info.triton_mm_plus_mm --------------------------
	.section	.nv.info.triton_mm_plus_mm,"",@"SHT_CUDA_INFO"
	.align	4


	//----- nvinfo : EIATTR_CUDA_API_VERSION
	.align		4
        /*0000*/ 	.byte	0x04, 0x37
        /*0002*/ 	.short	(.L_9 - .L_8)
.L_8:
        /*0004*/ 	.word	0x0000007b


	//----- nvinfo : EIATTR_SW2861232_WAR
	.align		4
.L_9:
        /*0008*/ 	.byte	0x01, 0x35
	.zero		2


	//----- nvinfo : EIATTR_PARAM_CBANK
	.align		4
        /*000c*/ 	.byte	0x04, 0x0a
        /*000e*/ 	.short	(.L_11 - .L_10)
	.align		4
.L_10:
        /*0010*/ 	.word	index@(.nv.constant0.triton_mm_plus_mm)
        /*0014*/ 	.short	0x0160
        /*0016*/ 	.short	0x002c


	//----- nvinfo : EIATTR_CBANK_PARAM_SIZE
	.align		4
.L_11:
        /*0018*/ 	.byte	0x03, 0x19
        /*001a*/ 	.short	0x002c


	//----- nvinfo : EIATTR_KPARAM_INFO
	.align		4
        /*001c*/ 	.byte	0x04, 0x17
        /*001e*/ 	.short	(.L_13 - .L_12)
.L_12:
        /*0020*/ 	.word	0x00000000
        /*0024*/ 	.short	0x0005
        /*0026*/ 	.short	0x0028
        /*0028*/ 	.byte	0x00, 0xf0, 0x11, 0x00


	//----- nvinfo : EIATTR_KPARAM_INFO
	.align		4
.L_13:
        /*002c*/ 	.byte	0x04, 0x17
        /*002e*/ 	.short	(.L_15 - .L_14)
.L_14:
        /*0030*/ 	.word	0x00000000
        /*0034*/ 	.short	0x0004
        /*0036*/ 	.short	0x0020
        /*0038*/ 	.byte	0x00, 0xf0, 0x21, 0x00


	//----- nvinfo : EIATTR_KPARAM_INFO
	.align		4
.L_15:
        /*003c*/ 	.byte	0x04, 0x17
        /*003e*/ 	.short	(.L_17 - .L_16)
.L_16:
        /*0040*/ 	.word	0x00000000
        /*0044*/ 	.short	0x0003
        /*0046*/ 	.short	0x0018
        /*0048*/ 	.byte	0x00, 0xf0, 0x21, 0x00


	//----- nvinfo : EIATTR_KPARAM_INFO
	.align		4
.L_17:
        /*004c*/ 	.byte	0x04, 0x17
        /*004e*/ 	.short	(.L_19 - .L_18)
.L_18:
        /*0050*/ 	.word	0x00000000
        /*0054*/ 	.short	0x0002
        /*0056*/ 	.short	0x0010
        /*0058*/ 	.byte	0x00, 0xf0, 0x21, 0x00


	//----- nvinfo : EIATTR_KPARAM_INFO
	.align		4
.L_19:
        /*005c*/ 	.byte	0x04, 0x17
        /*005e*/ 	.short	(.L_21 - .L_20)
.L_20:
        /*0060*/ 	.word	0x00000000
        /*0064*/ 	.short	0x0001
        /*0066*/ 	.short	0x0008
        /*0068*/ 	.byte	0x00, 0xf0, 0x21, 0x00


	//----- nvinfo : EIATTR_KPARAM_INFO
	.align		4
.L_21:
        /*006c*/ 	.byte	0x04, 0x17
        /*006e*/ 	.short	(.L_23 - .L_22)
.L_22:
        /*0070*/ 	.word	0x00000000
        /*0074*/ 	.short	0x0000
        /*0076*/ 	.short	0x0000
        /*0078*/ 	.byte	0x00, 0xf0, 0x21, 0x00


	//----- nvinfo : EIATTR_MAXREG_COUNT
	.align		4
.L_23:
        /*007c*/ 	.byte	0x03, 0x1b
        /*007e*/ 	.short	0x0080


	//----- nvinfo : EIATTR_EXIT_INSTR_OFFSETS
	.align		4
        /*0080*/ 	.byte	0x04, 0x1c
        /*0082*/ 	.short	(.L_25 - .L_24)


	//   ....[0]....
.L_24:
        /*0084*/ 	.word	0x00000020


	//   ....[1]....
        /*0088*/ 	.word	0x00003860


	//   ....[2]....
        /*008c*/ 	.word	0x00003890


	//----- nvinfo : EIATTR_MAX_THREADS
	.align		4
.L_25:
        /*0090*/ 	.byte	0x04, 0x05
        /*0092*/ 	.short	(.L_27 - .L_26)
.L_26:
        /*0094*/ 	.word	0x00000200
        /*0098*/ 	.word	0x00000001
        /*009c*/ 	.word	0x00000001
.L_27:


//--------------------- .nv.rel.action            --------------------------
	.section	.nv.rel.action,"",@"SHT_CUDA_RELOCINFO"
	.align	8
	.sectionentsize	8
        /*0000*/ 	.byte	0x73, 0x00, 0x00, 0x00, 0x00, 0x00, 0x00, 0x00, 0x00, 0x00, 0x00, 0x11, 0x25, 0x00, 0x05, 0x36


//--------------------- .nv.constant0.triton_mm_plus_mm --------------------------
	.section	.nv.constant0.triton_mm_plus_mm,"a",@progbits
	.align	4
.nv.constant0.triton_mm_plus_mm:
	.zero		396


//--------------------- .text.triton_mm_plus_mm   --------------------------
	.section	.text.triton_mm_plus_mm,"ax",@progbits
	.sectionflags	@"SHF_BARRIERS=1"
	.sectioninfo	@"SHI_REGISTERS=64"
	.align	128
        .global         triton_mm_plus_mm
        .type           triton_mm_plus_mm,@function
        .size           triton_mm_plus_mm,(.L_x_5 - triton_mm_plus_mm)
        .other          triton_mm_plus_mm,@"STO_CUDA_ENTRY STV_DEFAULT"
triton_mm_plus_mm:
.text.triton_mm_plus_mm:
[----:B------:R-:W-:-:S02]  /*0000*/  MOV R1, c[0x0][0x28] ;  /* 0x00000a0000017a02 */ /* 0x000fc40000000f00 */
[----:B------:R-:W-:-:S13]  /*0010*/  ISETP.NE.AND P0, PT, RZ, c[0x0][0x188], PT ;  /* 0x00006200ff007a0c */ /* 0x000fda0003f05270 */
[----:B------:R-:W-:Y:S05]  /*0020*/  @!P0 EXIT ;  /* 0x000000000000894d */ /* 0x000fea0003800000 */
[----:B------:R-:W1:Y:S01]  /*0030*/  S2R R13, SR_CTAID.X ;  /* 0x00000000000d7919 */ /* 0x000e620000002500 */
[----:B------:R-:W-:Y:S01]  /*0040*/  MOV R0, c[0x0][0x188] ;  /* 0x0000620000007a02 */ /* 0x000fe20000000f00 */
[----:B------:R-:W-:Y:S01]  /*0050*/  ULDC.64 UR8, c[0x0][0x118] ;  /* 0x0000460000087ab9 */ /* 0x000fe20000000a00 */
[----:B------:R-:W-:Y:S01]  /*0060*/  IABS R15, c[0x0][0x188] ;  /* 0x00006200000f7a13 */ /* 0x000fe20000000000 */
[----:B------:R-:W2:Y:S01]  /*0070*/  S2R R51, SR_TID.X ;  /* 0x0000000000337919 */ /* 0x000ea20000002100 */
[----:B------:R-:W-:Y:S01]  /*0080*/  IADD3 R0, R0, 0x3f, RZ ;  /* 0x0000003f00007810 */ /* 0x000fe20007ffe0ff */
[----:B------:R-:W-:Y:S01]  /*0090*/  CS2R R22, SRZ ;  /* 0x0000000000167805 */ /* 0x000fe2000001ff00 */
[----:B------:R-:W-:Y:S01]  /*00a0*/  MOV R45, 0x2 ;  /* 0x00000002002d7802 */ /* 0x000fe20000000f00 */
[----:B------:R-:W-:Y:S01]  /*00b0*/  CS2R R20, SRZ ;  /* 0x0000000000147805 */ /* 0x000fe2000001ff00 */
[----:B------:R-:W-:Y:S01]  /*00c0*/  SHF.R.S32.HI R3, RZ, 0x1f, R0 ;  /* 0x0000001fff037819 */ /* 0x000fe20000011400 */
[----:B------:R-:W-:Y:S01]  /*00d0*/  UMOV UR6, 0x6000 ;  /* 0x0000600000067882 */ /* 0x000fe20000000000 */
[----:B------:R-:W-:Y:S01]  /*00e0*/  MOV R43, 0xffffffe0 ;  /* 0xffffffe0002b7802 */ /* 0x000fe20000000f00 */
[----:B------:R-:W-:Y:S01]  /*00f0*/  UMOV UR4, URZ ;  /* 0x0000003f00047c82 */ /* 0x000fe20008000000 */
[----:B------:R-:W-:Y:S01]  /*0100*/  LEA.HI R3, R3, R0, RZ, 0x6 ;  /* 0x0000000003037211 */ /* 0x000fe200078f30ff */
[----:B------:R-:W-:Y:S01]  /*0110*/  UMOV UR5, URZ ;  /* 0x0000003f00057c82 */ /* 0x000fe20008000000 */
[----:B------:R-:W-:-:S02]  /*0120*/  MOV R57, RZ ;  /* 0x000000ff00397202 */ /* 0x000fc40000000f00 */
[----:B------:R-:W-:Y:S02]  /*0130*/  MOV R61, RZ ;  /* 0x000000ff003d7202 */ /* 0x000fe40000000f00 */
[----:B------:R-:W-:Y:S02]  /*0140*/  MOV R55, RZ ;  /* 0x000000ff00377202 */ /* 0x000fe40000000f00 */
[----:B------:R-:W-:Y:S02]  /*0150*/  MOV R59, RZ ;  /* 0x000000ff003b7202 */ /* 0x000fe40000000f00 */
[----:B-1----:R-:W-:Y:S02]  /*0160*/  SHF.R.S32.HI R2, RZ, 0x1f, R13 ;  /* 0x0000001fff027819 */ /* 0x002fe4000001140d */
[-C--:B------:R-:W-:Y:S02]  /*0170*/  IABS R9, R13.reuse ;  /* 0x0000000d00097213 */ /* 0x080fe40000000000 */
[----:B------:R-:W-:-:S02]  /*0180*/  LEA.HI R2, R2, R13, RZ, 0x3 ;  /* 0x0000000d02027211 */ /* 0x000fc400078f18ff */
[----:B------:R-:W-:Y:S02]  /*0190*/  ISETP.GE.AND P1, PT, R13, RZ, PT ;  /* 0x000000ff0d00720c */ /* 0x000fe40003f26270 */
[----:B------:R-:W-:Y:S02]  /*01a0*/  LOP3.LUT R4, R2, 0xfffffff8, RZ, 0xc0, !PT ;  /* 0xfffffff802047812 */ /* 0x000fe400078ec0ff */
[----:B--2---:R-:W-:Y:S02]  /*01b0*/  SHF.R.U32.HI R11, RZ, 0x3, R51 ;  /* 0x00000003ff0b7819 */ /* 0x004fe40000011633 */
[----:B------:R-:W-:Y:S02]  /*01c0*/  LEA.HI.SX32 R3, R3, -R4, 0x1a ;  /* 0x8000000403037211 */ /* 0x000fe400078fd2ff */
[----:B------:R-:W-:Y:S02]  /*01d0*/  SGXT.U32 R11, R11, 0x6 ;  /* 0x000000060b0b781a */ /* 0x000fe40000000000 */
[----:B------:R-:W-:-:S02]  /*01e0*/  IMNMX R5, R3, 0x8, PT ;  /* 0x0000000803057817 */ /* 0x000fc40003800200 */
[----:B------:R-:W-:Y:S02]  /*01f0*/  SHF.L.U32 R50, R51, 0x1, RZ ;  /* 0x0000000133327819 */ /* 0x000fe400000006ff */
[-C--:B------:R-:W-:Y:S02]  /*0200*/  IABS R0, R5.reuse ;  /* 0x0000000500007213 */ /* 0x080fe40000000000 */
[-C--:B------:R-:W-:Y:S02]  /*0210*/  IABS R8, R5.reuse ;  /* 0x0000000500087213 */ /* 0x080fe40000000000 */
[----:B------:R-:W1:Y:S01]  /*0220*/  I2F.RP R6, R0 ;  /* 0x0000000000067306 */ /* 0x000e620000209400 */
[----:B------:R-:W-:Y:S02]  /*0230*/  LOP3.LUT R50, R50, 0x7c0, RZ, 0xc0, !PT ;  /* 0x000007c032327812 */ /* 0x000fe400078ec0ff */
[----:B------:R-:W-:Y:S02]  /*0240*/  IADD3 R12, RZ, -R8, RZ ;  /* 0x80000008ff0c7210 */ /* 0x000fe40007ffe0ff */
[----:B------:R-:W-:-:S03]  /*0250*/  LOP3.LUT R8, RZ, R5, RZ, 0x33, !PT ;  /* 0x00000005ff087212 */ /* 0x000fc600078e33ff */
[----:B-1----:R-:W1:Y:S02]  /*0260*/  MUFU.RCP R6, R6 ;  /* 0x0000000600067308 */ /* 0x002e640000001000 */
[----:B-1----:R-:W-:-:S06]  /*0270*/  IADD3 R2, R6, 0xffffffe, RZ ;  /* 0x0ffffffe06027810 */ /* 0x002fcc0007ffe0ff */
[----:B------:R-:W1:Y:S08]  /*0280*/  I2F.RP R6, R15 ;  /* 0x0000000f00067306 */ /* 0x000e700000209400 */
[----:B------:R2:W3:Y:S08]  /*0290*/  F2I.FTZ.U32.TRUNC.NTZ R3, R2 ;  /* 0x0000000200037305 */ /* 0x0004f0000021f000 */
[----:B-1----:R-:W1:Y:S01]  /*02a0*/  MUFU.RCP R6, R6 ;  /* 0x0000000600067308 */ /* 0x002e620000001000 */
[----:B--2---:R-:W-:-:S02]  /*02b0*/  MOV R2, RZ ;  /* 0x000000ff00027202 */ /* 0x004fc40000000f00 */
[----:B---3--:R-:W-:-:S05]  /*02c0*/  IADD3 R7, RZ, -R3, RZ ;  /* 0x80000003ff077210 */ /* 0x008fca0007ffe0ff */
[----:B------:R-:W-:-:S04]  /*02d0*/  IMAD R7, R7, R0, RZ ;  /* 0x0000000007077224 */ /* 0x000fc800078e02ff */
[----:B------:R-:W-:-:S06]  /*02e0*/  IMAD.HI.U32 R7, R3, R7, R2 ;  /* 0x0000000703077227 */ /* 0x000fcc00078e0002 */
[----:B------:R-:W-:-:S04]  /*02f0*/  IMAD.HI.U32 R2, R7, R9, RZ ;  /* 0x0000000907027227 */ /* 0x000fc800078e00ff */
[----:B------:R-:W-:Y:S01]  /*0300*/  IMAD R9, R2, R12, R9 ;  /* 0x0000000c02097224 */ /* 0x000fe200078e0209 */
[----:B-1----:R-:W-:-:S04]  /*0310*/  IADD3 R2, R6, 0xffffffe, RZ ;  /* 0x0ffffffe06027810 */ /* 0x002fc80007ffe0ff */
[----:B------:R-:W-:Y:S01]  /*0320*/  ISETP.GT.U32.AND P0, PT, R0, R9, PT ;  /* 0x000000090000720c */ /* 0x000fe20003f04070 */
[----:B------:R-:W1:-:S12]  /*0330*/  F2I.FTZ.U32.TRUNC.NTZ R3, R2 ;  /* 0x0000000200037305 */ /* 0x000e58000021f000 */
[----:B------:R-:W-:-:S04]  /*0340*/  @!P0 IADD3 R9, R9, -R0, RZ ;  /* 0x8000000009098210 */ /* 0x000fc80007ffe0ff */
[----:B------:R-:W-:Y:S02]  /*0350*/  ISETP.GT.U32.AND P0, PT, R0, R9, PT ;  /* 0x000000090000720c */ /* 0x000fe40003f04070 */
[----:B-1----:R-:W-:-:S11]  /*0360*/  IADD3 R2, RZ, -R3, RZ ;  /* 0x80000003ff027210 */ /* 0x002fd60007ffe0ff */
[----:B------:R-:W-:Y:S02]  /*0370*/  @!P0 IADD3 R9, R9, -R0, RZ ;  /* 0x8000000009098210 */ /* 0x000fe40007ffe0ff */
[----:B------:R-:W-:Y:S02]  /*0380*/  ISETP.NE.AND P0, PT, R5, RZ, PT ;  /* 0x000000ff0500720c */ /* 0x000fe40003f05270 */
[----:B------:R-:W-:-:S04]  /*0390*/  @!P1 IADD3 R9, -R9, RZ, RZ ;  /* 0x000000ff09099210 */ /* 0x000fc80007ffe1ff */
[----:B------:R-:W-:-:S04]  /*03a0*/  SEL R9, R8, R9, !P0 ;  /* 0x0000000908097207 */ /* 0x000fc80004000000 */
[C---:B------:R-:W-:Y:S02]  /*03b0*/  IADD3 R9, R4.reuse, R9, RZ ;  /* 0x0000000904097210 */ /* 0x040fe40007ffe0ff */
[----:B------:R-:W-:Y:S02]  /*03c0*/  IADD3 R4, -R4, R13, RZ ;  /* 0x0000000d04047210 */ /* 0x000fe40007ffe1ff */
[----:B------:R-:W-:Y:S01]  /*03d0*/  SHF.L.U32 R10, R9, 0x6, RZ ;  /* 0x00000006090a7819 */ /* 0x000fe200000006ff */
[----:B------:R-:W-:Y:S01]  /*03e0*/  IMAD R9, R2, R15, RZ ;  /* 0x0000000f02097224 */ /* 0x000fe200078e02ff */
[----:B------:R-:W-:Y:S02]  /*03f0*/  MOV R2, RZ ;  /* 0x000000ff00027202 */ /* 0x000fe40000000f00 */
[----:B------:R-:W-:Y:S02]  /*0400*/  LOP3.LUT R14, R10, R11, RZ, 0xfc, !PT ;  /* 0x0000000b0a0e7212 */ /* 0x000fe400078efcff */
[----:B------:R-:W-:Y:S01]  /*0410*/  SHF.L.U32 R13, R51, 0x2, RZ ;  /* 0x00000002330d7819 */ /* 0x000fe200000006ff */
[----:B------:R-:W-:Y:S01]  /*0420*/  IMAD.HI.U32 R2, R3, R9, R2 ;  /* 0x0000000903027227 */ /* 0x000fe200078e0002 */
[----:B------:R-:W-:-:S02]  /*0430*/  IABS R6, R14 ;  /* 0x0000000e00067213 */ /* 0x000fc40000000000 */
[----:B------:R-:W-:Y:S02]  /*0440*/  ISETP.GE.AND P2, PT, R14, RZ, PT ;  /* 0x000000ff0e00720c */ /* 0x000fe40003f46270 */
[----:B------:R-:W-:Y:S02]  /*0450*/  MOV R3, R6 ;  /* 0x0000000600037202 */ /* 0x000fe40000000f00 */
[----:B------:R-:W-:-:S03]  /*0460*/  IABS R6, R4 ;  /* 0x0000000400067213 */ /* 0x000fc60000000000 */
[----:B------:R-:W-:-:S04]  /*0470*/  IMAD.HI.U32 R2, R2, R3, RZ ;  /* 0x0000000302027227 */ /* 0x000fc800078e00ff */
[----:B------:R-:W-:Y:S01]  /*0480*/  IMAD.HI.U32 R9, R7, R6, RZ ;  /* 0x0000000607097227 */ /* 0x000fe200078e00ff */
[----:B------:R-:W-:-:S03]  /*0490*/  IADD3 R2, -R2, RZ, RZ ;  /* 0x000000ff02027210 */ /* 0x000fc60007ffe1ff */
[----:B------:R-:W-:Y:S01]  /*04a0*/  IMAD R7, R9, R12, R6 ;  /* 0x0000000c09077224 */ /* 0x000fe200078e0206 */
[----:B------:R-:W-:Y:S01]  /*04b0*/  LOP3.LUT R12, R13, 0x1c, RZ, 0xc0, !PT ;  /* 0x0000001c0d0c7812 */ /* 0x000fe200078ec0ff */
[----:B------:R-:W-:Y:S01]  /*04c0*/  IMAD R2, R15, R2, R3 ;  /* 0x000000020f027224 */ /* 0x000fe200078e0203 */
[----:B------:R-:W-:Y:S02]  /*04d0*/  LOP3.LUT R6, R4, R5, RZ, 0x3c, !PT ;  /* 0x0000000504067212 */ /* 0x000fe400078e3cff */
[----:B------:R-:W-:Y:S02]  /*04e0*/  LEA R52, R11, R12, 0x5 ;  /* 0x0000000c0b347211 */ /* 0x000fe400078e28ff */
[----:B------:R-:W-:Y:S02]  /*04f0*/  ISETP.GT.U32.AND P1, PT, R15, R2, PT ;  /* 0x000000020f00720c */ /* 0x000fe40003f24070 */
[----:B------:R-:W-:Y:S02]  /*0500*/  SHF.L.U32 R52, R52, 0x2, RZ ;  /* 0x0000000234347819 */ /* 0x000fe400000006ff */
[----:B------:R-:W-:-:S09]  /*0510*/  ISETP.GE.AND P3, PT, R6, RZ, PT ;  /* 0x000000ff0600720c */ /* 0x000fd20003f66270 */
[----:B------:R-:W-:-:S04]  /*0520*/  @!P1 IADD3 R2, R2, -R15, RZ ;  /* 0x8000000f02029210 */ /* 0x000fc80007ffe0ff */
[----:B------:R-:W-:-:S13]  /*0530*/  ISETP.GT.U32.AND P1, PT, R15, R2, PT ;  /* 0x000000020f00720c */ /* 0x000fda0003f24070 */
[----:B------:R-:W-:Y:S02]  /*0540*/  @!P1 IADD3 R2, R2, -R15, RZ ;  /* 0x8000000f02029210 */ /* 0x000fe40007ffe0ff */
[----:B------:R-:W-:Y:S02]  /*0550*/  MOV R15, 0x4 ;  /* 0x00000004000f7802 */ /* 0x000fe40000000f00 */
[----:B------:R-:W-:Y:S02]  /*0560*/  @!P2 IADD3 R2, -R2, RZ, RZ ;  /* 0x000000ff0202a210 */ /* 0x000fe40007ffe1ff */
[----:B------:R-:W-:Y:S01]  /*0570*/  ISETP.GT.U32.AND P2, PT, R0, R7, PT ;  /* 0x000000070000720c */ /* 0x000fe20003f44070 */
[----:B------:R-:W-:Y:S01]  /*0580*/  IMAD.WIDE.U32 R4, R12, R15, c[0x0][0x168] ;  /* 0x00005a000c047625 */ /* 0x000fe200078e000f */
[----:B------:R-:W-:-:S05]  /*0590*/  LEA R46, R2, R12, 0x7 ;  /* 0x0000000c022e7211 */ /* 0x000fca00078e38ff */
[----:B------:R-:W-:-:S05]  /*05a0*/  IMAD.WIDE R46, R46, 0x4, RZ ;  /* 0x000000042e2e7825 */ /* 0x000fca00078e02ff */
[----:B------:R-:W-:Y:S02]  /*05b0*/  IADD3 R2, P1, R46, c[0x0][0x160], RZ ;  /* 0x000058002e027a10 */ /* 0x000fe40007f3e0ff */
[-C--:B------:R-:W-:Y:S02]  /*05c0*/  @!P2 IADD3 R7, R7, -R0.reuse, RZ ;  /* 0x800000000707a210 */ /* 0x080fe40007ffe0ff */
[----:B------:R-:W-:Y:S02]  /*05d0*/  IADD3.X R3, R47, c[0x0][0x164], RZ, P1, !PT ;  /* 0x000059002f037a10 */ /* 0x000fe40000ffe4ff */
[----:B------:R-:W-:Y:S02]  /*05e0*/  ISETP.GE.U32.AND P1, PT, R7, R0, PT ;  /* 0x000000000700720c */ /* 0x000fe40003f26070 */
[----:B------:R-:W-:Y:S01]  /*05f0*/  LOP3.LUT R7, R51, 0x7, RZ, 0xc0, !PT ;  /* 0x0000000733077812 */ /* 0x000fe200078ec0ff */
[----:B------:R1:W-:Y:S01]  /*0600*/  LDGSTS.E.BYPASS.128 [R52], [R2.64] ;  /* 0x0000000002347fae */ /* 0x0003e2000b901c48 */
[----:B------:R-:W-:-:S02]  /*0610*/  @!P2 IADD3 R9, R9, 0x1, RZ ;  /* 0x000000010909a810 */ /* 0x000fc40007ffe0ff */
[----:B------:R-:W-:Y:S01]  /*0620*/  LOP3.LUT R42, R46, 0x180, RZ, 0xfc, !PT ;  /* 0x000001802e2a7812 */ /* 0x000fe200078efcff */
[----:B------:R-:W0:Y:S01]  /*0630*/  LDGDEPBAR ;  /* 0x00000000000079af */ /* 0x000e220000000000 */
[----:B------:R-:W-:Y:S01]  /*0640*/  IMAD.WIDE.U32 R6, R7, 0x10, RZ ;  /* 0x0000001007067825 */ /* 0x000fe200078e00ff */
[----:B------:R-:W-:Y:S02]  /*0650*/  LOP3.LUT R51, R51, 0x1f, RZ, 0xc0, !PT ;  /* 0x0000001f33337812 */ /* 0x000fe400078ec0ff */
[----:B------:R2:W-:Y:S02]  /*0660*/  LDGSTS.E.BYPASS.128 [R52+0x6000], [R4.64] ;  /* 0x0600000004347fae */ /* 0x0005e4000b901c48 */
[----:B------:R-:W-:Y:S02]  /*0670*/  @P1 IADD3 R9, R9, 0x1, RZ ;  /* 0x0000000109091810 */ /* 0x000fe40007ffe0ff */
[----:B------:R-:W0:Y:S01]  /*0680*/  LDGDEPBAR ;  /* 0x00000000000079af */ /* 0x000e220000000000 */
[----:B------:R-:W-:-:S02]  /*0690*/  LOP3.LUT R40, R6, 0x180, RZ, 0xfc, !PT ;  /* 0x0000018006287812 */ /* 0x000fc400078efcff */
[----:B------:R-:W-:Y:S01]  /*06a0*/  @!P3 IADD3 R9, -R9, RZ, RZ ;  /* 0x000000ff0909b210 */ /* 0x000fe20007ffe1ff */
[----:B------:R-:W-:Y:S06]  /*06b0*/  BAR.SYNC 0x0 ;  /* 0x0000000000007b1d */ /* 0x000fec0000000000 */
[----:B------:R-:W-:Y:S01]  /*06c0*/  @!PT LDS RZ, [RZ] ;  /* 0x00000000fffff984 */ /* 0x000fe20000000800 */
[----:B------:R-:W-:Y:S01]  /*06d0*/  @!PT LDS RZ, [RZ] ;  /* 0x00000000fffff984 */ /* 0x000fe20000000800 */
[----:B------:R-:W-:Y:S01]  /*06e0*/  @!PT LDS RZ, [RZ] ;  /* 0x00000000fffff984 */ /* 0x000fe20000000800 */
[----:B------:R1:W-:Y:S01]  /*06f0*/  LDGSTS.E.BYPASS.128 [R52+0x2000], [R2.64+0x80] ;  /* 0x0200008002347fae */ /* 0x0003e2000b901c48 */
[----:B------:R-:W-:Y:S02]  /*0700*/  SEL R0, R8, R9, !P0 ;  /* 0x0000000908007207 */ /* 0x000fe40004000000 */
[----:B------:R-:W-:Y:S01]  /*0710*/  IADD3 R40, P1, R40, c[0x0][0x168], RZ ;  /* 0x00005a0028287a10 */ /* 0x000fe20007f3e0ff */
[----:B------:R-:W0:Y:S01]  /*0720*/  LDGDEPBAR ;  /* 0x00000000000079af */ /* 0x000e220000000000 */
[----:B------:R-:W-:-:S03]  /*0730*/  IADD3 R42, P0, R42, c[0x0][0x160], RZ ;  /* 0x000058002a2a7a10 */ /* 0x000fc60007f1e0ff */
[----:B------:R2:W-:Y:S01]  /*0740*/  LDGSTS.E.BYPASS.128 [R52+0x8000], [R4.64+0x80] ;  /* 0x0800008004347fae */ /* 0x0005e2000b901c48 */
[----:B------:R-:W-:-:S03]  /*0750*/  IADD3.X R41, R47, c[0x0][0x164], RZ, P0, !PT ;  /* 0x000059002f297a10 */ /* 0x000fc600007fe4ff */
[----:B------:R-:W0:Y:S04]  /*0760*/  LDGDEPBAR ;  /* 0x00000000000079af */ /* 0x000e280000000000 */
[----:B------:R-:W-:Y:S06]  /*0770*/  BAR.SYNC 0x0 ;  /* 0x0000000000007b1d */ /* 0x000fec0000000000 */
[----:B------:R-:W-:Y:S01]  /*0780*/  @!PT LDS RZ, [RZ] ;  /* 0x00000000fffff984 */ /* 0x000fe20000000800 */
[----:B------:R-:W-:Y:S01]  /*0790*/  @!PT LDS RZ, [RZ] ;  /* 0x00000000fffff984 */ /* 0x000fe20000000800 */
[----:B------:R-:W-:Y:S01]  /*07a0*/  @!PT LDS RZ, [RZ] ;  /* 0x00000000fffff984 */ /* 0x000fe20000000800 */
[----:B------:R1:W-:Y:S04]  /*07b0*/  LDGSTS.E.BYPASS.128 [R52+0x4000], [R2.64+0x100] ;  /* 0x0400010002347fae */ /* 0x0003e8000b901c48 */
[----:B------:R-:W0:Y:S04]  /*07c0*/  LDGDEPBAR ;  /* 0x00000000000079af */ /* 0x000e280000000000 */
[----:B------:R2:W-:Y:S04]  /*07d0*/  LDGSTS.E.BYPASS.128 [R52+0xa000], [R4.64+0x100] ;  /* 0x0a00010004347fae */ /* 0x0005e8000b901c48 */
[----:B------:R-:W0:Y:S01]  /*07e0*/  LDGDEPBAR ;  /* 0x00000000000079af */ /* 0x000e220000000000 */
[----:B-1----:R-:W-:-:S02]  /*07f0*/  IADD3.X R3, R7, c[0x0][0x16c], RZ, P1, !PT ;  /* 0x00005b0007037a10 */ /* 0x002fc40000ffe4ff */
[----:B------:R-:W-:Y:S01]  /*0800*/  LOP3.LUT R2, R10, 0x3c, R13, 0xf8, !PT ;  /* 0x0000003c0a027812 */ /* 0x000fe200078ef80d */
[----:B------:R-:W-:-:S04]  /*0810*/  DEPBAR.LE SB0, 0x4 ;  /* 0x000081000000791a */ /* 0x000fc80000000000 */
[----:B--2---:R-:W-:Y:S06]  /*0820*/  BAR.SYNC 0x0 ;  /* 0x0000000000007b1d */ /* 0x004fec0000000000 */
.L_x_1:
[----:B------:R-:W-:Y:S01]  /*0830*/  LEA R44, R51, UR6, 0x8 ;  /* 0x00000006332c7c11 */ /* 0x000fe2000f8e40ff */
[----:B------:R-:W-:Y:S01]  /*0840*/  LDS.128 R28, [R50.X4+UR5+0x1000] ;  /* 0x00100005321c7984 */ /* 0x000fe20008004c00 */
[----:B------:R-:W-:Y:S01]  /*0850*/  IADD3 R45, R45, 0x1, RZ ;  /* 0x000000012d2d7810 */ /* 0x000fe20007ffe0ff */
[----:B------:R-:W-:Y:S01]  /*0860*/  UIADD3 UR4, UR4, 0x1, URZ ;  /* 0x0000000104047890 */ /* 0x000fe2000fffe03f */
[----:B------:R-:W-:Y:S01]  /*0870*/  ISETP.NE.AND P0, PT, R43, -0x20, PT ;  /* 0xffffffe02b00780c */ /* 0x000fe20003f05270 */
[----:B------:R-:W1:Y:S01]  /*0880*/  LDS.128 R4, [R44] ;  /* 0x000000002c047984 */ /* 0x000e620000000c00 */
[----:B------:R-:W-:Y:S01]  /*0890*/  ISETP.GE.AND P1, PT, R45, 0x3, PT ;  /* 0x000000032d00780c */ /* 0x000fe20003f26270 */
[----:B------:R-:W-:Y:S01]  /*08a0*/  UISETP.GE.AND UP0, UPT, UR4, 0x3, UPT ;  /* 0x000000030400788c */ /* 0x000fe2000bf06270 */
[----:B------:R-:W-:Y:S01]  /*08b0*/  IADD3 R43, R43, 0x20, RZ ;  /* 0x000000202b2b7810 */ /* 0x000fe20007ffe0ff */
[----:B------:R-:W2:Y:S01]  /*08c0*/  LDS.128 R12, [R44+0x80] ;  /* 0x000080002c0c7984 */ /* 0x000ea20000000c00 */
[----:B------:R-:W-:Y:S01]  /*08d0*/  SEL R45, R45, RZ, !P1 ;  /* 0x000000ff2d2d7207 */ /* 0x000fe20004800000 */
[----:B------:R-:W-:-:S02]  /*08e0*/  USEL UR4, UR4, URZ, !UP0 ;  /* 0x0000003f04047287 */ /* 0x000fc4000c000000 */
[----:B------:R-:W3:Y:S04]  /*08f0*/  LDS.128 R24, [R50.X4+UR5] ;  /* 0x0000000532187984 */ /* 0x000ee80008004c00 */
[----:B------:R-:W4:Y:S01]  /*0900*/  LDS.128 R16, [R50.X4+UR5+0x1080] ;  /* 0x0010800532107984 */ /* 0x000f220008004c00 */
[C---:B-1----:R-:W-:Y:S01]  /*0910*/  FFMA R20, R28.reuse, R4, R20 ;  /* 0x000000041c147223 */ /* 0x042fe20000000014 */
[----:B--2---:R-:W-:-:S03]  /*0920*/  FFMA R8, R28, R12, R55 ;  /* 0x0000000c1c087223 */ /* 0x004fc60000000037 */
[C---:B------:R-:W-:Y:S01]  /*0930*/  FFMA R35, R29.reuse, R5, R20 ;  /* 0x000000051d237223 */ /* 0x040fe20000000014 */
[----:B------:R-:W-:Y:S01]  /*0940*/  FFMA R29, R29, R13, R8 ;  /* 0x0000000d1d1d7223 */ /* 0x000fe20000000008 */
[C---:B---3--:R-:W-:Y:S01]  /*0950*/  FFMA R22, R24.reuse, R4, R22 ;  /* 0x0000000418167223 */ /* 0x048fe20000000016 */
[----:B------:R-:W1:Y:S01]  /*0960*/  LDS.128 R8, [R50.X4+UR5+0x80] ;  /* 0x0000800532087984 */ /* 0x000e620008004c00 */
[----:B------:R-:W-:Y:S01]  /*0970*/  FFMA R24, R24, R12, R57 ;  /* 0x0000000c18187223 */ /* 0x000fe20000000039 */
[C---:B------:R-:W-:Y:S01]  /*0980*/  FFMA R20, R30.reuse, R6, R35 ;  /* 0x000000061e147223 */ /* 0x040fe20000000023 */
[C---:B------:R-:W-:Y:S01]  /*0990*/  FFMA R33, R25.reuse, R5, R22 ;  /* 0x0000000519217223 */ /* 0x040fe20000000016 */
[----:B------:R-:W-:Y:S01]  /*09a0*/  FFMA R30, R30, R14, R29 ;  /* 0x0000000e1e1e7223 */ /* 0x000fe2000000001d */
[----:B------:R-:W-:Y:S01]  /*09b0*/  FFMA R25, R25, R13, R24 ;  /* 0x0000000d19197223 */ /* 0x000fe20000000018 */
[----:B------:R-:W-:Y:S01]  /*09c0*/  FFMA R39, R31, R7, R20 ;  /* 0x000000071f277223 */ /* 0x000fe20000000014 */
[----:B----4-:R-:W-:Y:S01]  /*09d0*/  FFMA R20, R16, R12, R59 ;  /* 0x0000000c10147223 */ /* 0x010fe2000000003b */
[C---:B------:R-:W-:Y:S01]  /*09e0*/  FFMA R22, R26.reuse, R6, R33 ;  /* 0x000000061a167223 */ /* 0x040fe20000000021 */
[----:B------:R-:W-:Y:S01]  /*09f0*/  FFMA R26, R26, R14, R25 ;  /* 0x0000000e1a1a7223 */ /* 0x000fe20000000019 */
[-C--:B------:R-:W-:Y:S01]  /*0a00*/  FFMA R16, R16, R4.reuse, R21 ;  /* 0x0000000410107223 */ /* 0x080fe20000000015 */
[----:B------:R-:W-:Y:S01]  /*0a10*/  FFMA R21, R17, R13, R20 ;  /* 0x0000000d11157223 */ /* 0x000fe20000000014 */
[C---:B------:R-:W-:Y:S01]  /*0a20*/  FFMA R37, R27.reuse, R7, R22 ;  /* 0x000000071b257223 */ /* 0x040fe20000000016 */
[----:B------:R-:W-:Y:S01]  /*0a30*/  FFMA R49, R27, R15, R26 ;  /* 0x0000000f1b317223 */ /* 0x000fe2000000001a */
[----:B------:R-:W-:Y:S01]  /*0a40*/  FFMA R17, R17, R5, R16 ;  /* 0x0000000511117223 */ /* 0x000fe20000000010 */
[----:B------:R-:W-:Y:S01]  /*0a50*/  FFMA R53, R31, R15, R30 ;  /* 0x0000000f1f357223 */ /* 0x000fe2000000001e */
[----:B------:R-:W-:Y:S04]  /*0a60*/  LDS.128 R24, [R50.X4+UR5+0x1010] ;  /* 0x0010100532187984 */ /* 0x000fe80008004c00 */
[----:B------:R-:W2:Y:S04]  /*0a70*/  LDS.128 R28, [R44+0x90] ;  /* 0x000090002c1c7984 */ /* 0x000ea80000000c00 */
[----:B------:R-:W3:Y:S01]  /*0a80*/  LDS.128 R32, [R44+0x10] ;  /* 0x000010002c207984 */ /* 0x000ee20000000c00 */
[C---:B-1----:R-:W-:Y:S01]  /*0a90*/  FFMA R4, R8.reuse, R4, R23 ;  /* 0x0000000408047223 */ /* 0x042fe20000000017 */
[----:B------:R-:W-:-:S03]  /*0aa0*/  FFMA R8, R8, R12, R61 ;  /* 0x0000000c08087223 */ /* 0x000fc6000000003d */
[C---:B------:R-:W-:Y:S01]  /*0ab0*/  FFMA R5, R9.reuse, R5, R4 ;  /* 0x0000000509057223 */ /* 0x040fe20000000004 */
[C---:B------:R-:W-:Y:S01]  /*0ac0*/  FFMA R4, R18.reuse, R14, R21 ;  /* 0x0000000e12047223 */ /* 0x040fe20000000015 */
[----:B------:R-:W-:Y:S01]  /*0ad0*/  FFMA R9, R9, R13, R8 ;  /* 0x0000000d09097223 */ /* 0x000fe20000000008 */
[----:B------:R-:W1:Y:S01]  /*0ae0*/  LDS.128 R20, [R50.X4+UR5+0x10] ;  /* 0x0000100532147984 */ /* 0x000e620008004c00 */
[-C--:B------:R-:W-:Y:S01]  /*0af0*/  FFMA R18, R18, R6.reuse, R17 ;  /* 0x0000000612127223 */ /* 0x080fe20000000011 */
[C---:B------:R-:W-:Y:S01]  /*0b00*/  FFMA R6, R10.reuse, R6, R5 ;  /* 0x000000060a067223 */ /* 0x040fe20000000005 */
[----:B------:R-:W-:Y:S02]  /*0b10*/  FFMA R10, R10, R14, R9 ;  /* 0x0000000e0a0a7223 */ /* 0x000fe40000000009 */
[C---:B------:R-:W-:Y:S01]  /*0b20*/  FFMA R13, R19.reuse, R7, R18 ;  /* 0x00000007130d7223 */ /* 0x040fe20000000012 */
[----:B------:R-:W-:Y:S01]  /*0b30*/  FFMA R19, R19, R15, R4 ;  /* 0x0000000f13137223 */ /* 0x000fe20000000004 */
[C---:B------:R-:W-:Y:S01]  /*0b40*/  FFMA R17, R11.reuse, R7, R6 ;  /* 0x000000070b117223 */ /* 0x040fe20000000006 */
[----:B------:R-:W-:-:S02]  /*0b50*/  FFMA R15, R11, R15, R10 ;  /* 0x0000000f0b0f7223 */ /* 0x000fc4000000000a */
[----:B------:R-:W4:Y:S01]  /*0b60*/  LDS.128 R8, [R50.X4+UR5+0x1090] ;  /* 0x0010900532087984 */ /* 0x000f220008004c00 */
[C---:B--2---:R-:W-:Y:S01]  /*0b70*/  FFMA R4, R24.reuse, R28, R53 ;  /* 0x0000001c18047223 */ /* 0x044fe20000000035 */
[----:B---3--:R-:W-:-:S04]  /*0b80*/  FFMA R24, R24, R32, R39 ;  /* 0x0000002018187223 */ /* 0x008fc80000000027 */
[C---:B------:R-:W-:Y:S01]  /*0b90*/  FFMA R39, R25.reuse, R33, R24 ;  /* 0x0000002119277223 */ /* 0x040fe20000000018 */
[----:B------:R-:W-:-:S03]  /*0ba0*/  FFMA R25, R25, R29, R4 ;  /* 0x0000001d19197223 */ /* 0x000fc60000000004 */
[C---:B------:R-:W-:Y:S01]  /*0bb0*/  FFMA R12, R26.reuse, R34, R39 ;  /* 0x000000221a0c7223 */ /* 0x040fe20000000027 */
[----:B------:R-:W-:-:S04]  /*0bc0*/  FFMA R26, R26, R30, R25 ;  /* 0x0000001e1a1a7223 */ /* 0x000fc80000000019 */
[C---:B------:R-:W-:Y:S01]  /*0bd0*/  FFMA R53, R27.reuse, R31, R26 ;  /* 0x0000001f1b357223 */ /* 0x040fe2000000001a */
[C---:B-1----:R-:W-:Y:S01]  /*0be0*/  FFMA R6, R20.reuse, R32, R37 ;  /* 0x0000002014067223 */ /* 0x042fe20000000025 */
[----:B------:R-:W-:Y:S01]  /*0bf0*/  FFMA R20, R20, R28, R49 ;  /* 0x0000001c14147223 */ /* 0x000fe20000000031 */
[----:B------:R-:W-:Y:S02]  /*0c00*/  FFMA R49, R27, R35, R12 ;  /* 0x000000231b317223 */ /* 0x000fe4000000000c */
[C---:B------:R-:W-:Y:S01]  /*0c10*/  FFMA R37, R21.reuse, R33, R6 ;  /* 0x0000002115257223 */ /* 0x040fe20000000006 */
[----:B------:R-:W-:Y:S01]  /*0c20*/  FFMA R21, R21, R29, R20 ;  /* 0x0000001d15157223 */ /* 0x000fe20000000014 */
[----:B------:R-:W1:Y:S02]  /*0c30*/  LDS.128 R4, [R50.X4+UR5+0x90] ;  /* 0x0000900532047984 */ /* 0x000e640008004c00 */
[C---:B------:R-:W-:Y:S01]  /*0c40*/  FFMA R14, R22.reuse, R34, R37 ;  /* 0x00000022160e7223 */ /* 0x040fe20000000025 */
[----:B------:R-:W-:Y:S01]  /*0c50*/  FFMA R22, R22, R30, R21 ;  /* 0x0000001e16167223 */ /* 0x000fe20000000015 */
[C---:B----4-:R-:W-:Y:S01]  /*0c60*/  FFMA R12, R8.reuse, R28, R19 ;  /* 0x0000001c080c7223 */ /* 0x050fe20000000013 */
[-C--:B------:R-:W-:Y:S01]  /*0c70*/  FFMA R8, R8, R32.reuse, R13 ;  /* 0x0000002008087223 */ /* 0x080fe2000000000d */
[C---:B------:R-:W-:Y:S01]  /*0c80*/  FFMA R37, R23.reuse, R35, R14 ;  /* 0x0000002317257223 */ /* 0x040fe2000000000e */
[----:B------:R-:W-:Y:S01]  /*0c90*/  FFMA R39, R23, R31, R22 ;  /* 0x0000001f17277223 */ /* 0x000fe20000000016 */
[C---:B------:R-:W-:Y:S01]  /*0ca0*/  FFMA R13, R9.reuse, R29, R12 ;  /* 0x0000001d090d7223 */ /* 0x040fe2000000000c */
[----:B------:R-:W-:Y:S01]  /*0cb0*/  FFMA R9, R9, R33, R8 ;  /* 0x0000002109097223 */ /* 0x000fe20000000008 */
[----:B------:R-:W-:Y:S04]  /*0cc0*/  LDS.128 R20, [R44+0xa0] ;  /* 0x0000a0002c147984 */ /* 0x000fe80000000c00 */
[----:B------:R-:W-:Y:S01]  /*0cd0*/  LDS.128 R24, [R44+0x20] ;  /* 0x000020002c187984 */ /* 0x000fe20000000c00 */
[C---:B-1----:R-:W-:Y:S01]  /*0ce0*/  FFMA R32, R4.reuse, R32, R17 ;  /* 0x0000002004207223 */ /* 0x042fe20000000011 */
[----:B------:R-:W-:-:S02]  /*0cf0*/  FFMA R4, R4, R28, R15 ;  /* 0x0000001c04047223 */ /* 0x000fc4000000000f */
[----:B------:R-:W1:Y:S01]  /*0d00*/  LDS.128 R16, [R50.X4+UR5+0x1020] ;  /* 0x0010200532107984 */ /* 0x000e620008004c00 */
[C---:B------:R-:W-:Y:S01]  /*0d10*/  FFMA R33, R5.reuse, R33, R32 ;  /* 0x0000002105217223 */ /* 0x040fe20000000020 */
[----:B------:R-:W-:Y:S01]  /*0d20*/  FFMA R5, R5, R29, R4 ;  /* 0x0000001d05057223 */ /* 0x000fe20000000004 */
[C---:B------:R-:W-:Y:S01]  /*0d30*/  FFMA R4, R10.reuse, R30, R13 ;  /* 0x0000001e0a047223 */ /* 0x040fe2000000000d */
[-C--:B------:R-:W-:Y:S01]  /*0d40*/  FFMA R10, R10, R34.reuse, R9 ;  /* 0x000000220a0a7223 */ /* 0x080fe20000000009 */
[----:B------:R-:W2:Y:S01]  /*0d50*/  LDS.128 R12, [R50.X4+UR5+0x20] ;  /* 0x00002005320c7984 */ /* 0x000ea20008004c00 */
[C---:B------:R-:W-:Y:S01]  /*0d60*/  FFMA R34, R6.reuse, R34, R33 ;  /* 0x0000002206227223 */ /* 0x040fe20000000021 */
[----:B------:R-:W-:Y:S01]  /*0d70*/  FFMA R6, R6, R30, R5 ;  /* 0x0000001e06067223 */ /* 0x000fe20000000005 */
[C---:B------:R-:W-:Y:S01]  /*0d80*/  FFMA R33, R11.reuse, R31, R4 ;  /* 0x0000001f0b217223 */ /* 0x040fe20000000004 */
[-C--:B------:R-:W-:Y:S01]  /*0d90*/  FFMA R29, R11, R35.reuse, R10 ;  /* 0x000000230b1d7223 */ /* 0x080fe2000000000a */
[C---:B------:R-:W-:Y:S01]  /*0da0*/  FFMA R35, R7.reuse, R35, R34 ;  /* 0x0000002307237223 */ /* 0x040fe20000000022 */
[----:B------:R-:W-:Y:S01]  /*0db0*/  FFMA R31, R7, R31, R6 ;  /* 0x0000001f071f7223 */ /* 0x000fe20000000006 */
[----:B------:R-:W3:Y:S01]  /*0dc0*/  LDS.128 R8, [R50.X4+UR5+0x10a0] ;  /* 0x0010a00532087984 */ /* 0x000ee20008004c00 */
[C---:B-1----:R-:W-:Y:S01]  /*0dd0*/  FFMA R4, R16.reuse, R20, R53 ;  /* 0x0000001410047223 */ /* 0x042fe20000000035 */
[-C--:B------:R-:W-:Y:S01]  /*0de0*/  FFMA R16, R16, R24.reuse, R49 ;  /* 0x0000001810107223 */ /* 0x080fe20000000031 */
[C---:B--2---:R-:W-:Y:S01]  /*0df0*/  FFMA R6, R12.reuse, R24, R37 ;  /* 0x000000180c067223 */ /* 0x044fe20000000025 */
[----:B------:R-:W-:-:S02]  /*0e00*/  FFMA R12, R12, R20, R39 ;  /* 0x000000140c0c7223 */ /* 0x000fc40000000027 */
[C---:B------:R-:W-:Y:S01]  /*0e10*/  FFMA R39, R17.reuse, R25, R16 ;  /* 0x0000001911277223 */ /* 0x040fe20000000010 */
[----:B------:R-:W-:Y:S01]  /*0e20*/  FFMA R17, R17, R21, R4 ;  /* 0x0000001511117223 */ /* 0x000fe20000000004 */
[C---:B------:R-:W-:Y:S01]  /*0e30*/  FFMA R37, R13.reuse, R25, R6 ;  /* 0x000000190d257223 */ /* 0x040fe20000000006 */
[----:B------:R-:W-:Y:S01]  /*0e40*/  FFMA R13, R13, R21, R12 ;  /* 0x000000150d0d7223 */ /* 0x000fe2000000000c */
[----:B------:R-:W1:Y:S01]  /*0e50*/  LDS.128 R4, [R50.X4+UR5+0xa0] ;  /* 0x0000a00532047984 */ /* 0x000e620008004c00 */
[-C--:B------:R-:W-:Y:S01]  /*0e60*/  FFMA R12, R18, R26.reuse, R39 ;  /* 0x0000001a120c7223 */ /* 0x080fe20000000027 */
[C---:B------:R-:W-:Y:S01]  /*0e70*/  FFMA R16, R14.reuse, R26, R37 ;  /* 0x0000001a0e107223 */ /* 0x040fe20000000025 */
[-C--:B------:R-:W-:Y:S01]  /*0e80*/  FFMA R14, R14, R22.reuse, R13 ;  /* 0x000000160e0e7223 */ /* 0x080fe2000000000d */
[----:B------:R-:W-:Y:S01]  /*0e90*/  FFMA R18, R18, R22, R17 ;  /* 0x0000001612127223 */ /* 0x000fe20000000011 */
[-C--:B------:R-:W-:Y:S01]  /*0ea0*/  FFMA R49, R19, R27.reuse, R12 ;  /* 0x0000001b13317223 */ /* 0x080fe2000000000c */
[C---:B---3--:R-:W-:Y:S01]  /*0eb0*/  FFMA R12, R8.reuse, R20, R33 ;  /* 0x00000014080c7223 */ /* 0x048fe20000000021 */
[-C--:B------:R-:W-:Y:S01]  /*0ec0*/  FFMA R8, R8, R24.reuse, R29 ;  /* 0x0000001808087223 */ /* 0x080fe2000000001d */
[----:B------:R-:W-:Y:S01]  /*0ed0*/  FFMA R37, R15, R27, R16 ;  /* 0x0000001b0f257223 */ /* 0x000fe20000000010 */
[----:B------:R-:W-:Y:S01]  /*0ee0*/  FFMA R53, R19, R23, R18 ;  /* 0x0000001713357223 */ /* 0x000fe20000000012 */
[C---:B------:R-:W-:Y:S01]  /*0ef0*/  FFMA R13, R9.reuse, R21, R12 ;  /* 0x00000015090d7223 */ /* 0x040fe2000000000c */
[----:B------:R-:W-:Y:S01]  /*0f00*/  FFMA R9, R9, R25, R8 ;  /* 0x0000001909097223 */ /* 0x000fe20000000008 */
[----:B------:R-:W-:Y:S01]  /*0f10*/  FFMA R39, R15, R23, R14 ;  /* 0x000000170f277223 */ /* 0x000fe2000000000e */
[----:B------:R-:W-:Y:S01]  /*0f20*/  LDS.128 R16, [R50.X4+UR5+0x1030] ;  /* 0x0010300532107984 */ /* 0x000fe20008004c00 */
[C---:B-1----:R-:W-:Y:S01]  /*0f30*/  FFMA R24, R4.reuse, R24, R35 ;  /* 0x0000001804187223 */ /* 0x042fe20000000023 */
[----:B------:R-:W-:-:S02]  /*0f40*/  FFMA R4, R4, R20, R31 ;  /* 0x0000001404047223 */ /* 0x000fc4000000001f */
[----:B------:R-:W-:Y:S01]  /*0f50*/  LDS.128 R32, [R44+0x30] ;  /* 0x000030002c207984 */ /* 0x000fe20000000c00 */
[C---:B------:R-:W-:Y:S01]  /*0f60*/  FFMA R25, R5.reuse, R25, R24 ;  /* 0x0000001905197223 */ /* 0x040fe20000000018 */
[----:B------:R-:W-:Y:S01]  /*0f70*/  FFMA R5, R5, R21, R4 ;  /* 0x0000001505057223 */ /* 0x000fe20000000004 */
[C---:B------:R-:W-:Y:S01]  /*0f80*/  FFMA R4, R10.reuse, R22, R13 ;  /* 0x000000160a047223 */ /* 0x040fe2000000000d */
[----:B------:R-:W1:Y:S01]  /*0f90*/  LDS.128 R28, [R44+0xb0] ;  /* 0x0000b0002c1c7984 */ /* 0x000e620000000c00 */
[-C--:B------:R-:W-:Y:S01]  /*0fa0*/  FFMA R10, R10, R26.reuse, R9 ;  /* 0x0000001a0a0a7223 */ /* 0x080fe20000000009 */
[C---:B------:R-:W-:Y:S01]  /*0fb0*/  FFMA R26, R6.reuse, R26, R25 ;  /* 0x0000001a061a7223 */ /* 0x040fe20000000019 */
[----:B------:R-:W-:Y:S01]  /*0fc0*/  FFMA R6, R6, R22, R5 ;  /* 0x0000001606067223 */ /* 0x000fe20000000005 */
[----:B------:R-:W2:Y:S01]  /*0fd0*/  LDS.128 R12, [R50.X4+UR5+0x30] ;  /* 0x00003005320c7984 */ /* 0x000ea20008004c00 */
[C---:B------:R-:W-:Y:S01]  /*0fe0*/  FFMA R25, R11.reuse, R23, R4 ;  /* 0x000000170b197223 */ /* 0x040fe20000000004 */
[----:B------:R-:W-:Y:S01]  /*0ff0*/  FFMA R21, R11, R27, R10 ;  /* 0x0000001b0b157223 */ /* 0x000fe2000000000a */
[C---:B------:R-:W-:Y:S01]  /*1000*/  FFMA R23, R7.reuse, R23, R6 ;  /* 0x0000001707177223 */ /* 0x040fe20000000006 */
[----:B------:R-:W3:Y:S01]  /*1010*/  LDS.128 R8, [R50.X4+UR5+0x10b0] ;  /* 0x0010b00532087984 */ /* 0x000ee20008004c00 */
[----:B------:R-:W-:Y:S01]  /*1020*/  FFMA R27, R7, R27, R26 ;  /* 0x0000001b071b7223 */ /* 0x000fe2000000001a */
        /* <DEDUP_REMOVED lines=78> */
[----:B--2---:R-:W-:-:S03]  /*1510*/  FFMA R6, R12, R32, R37 ;  /* 0x000000200c067223 */ /* 0x004fc60000000025 */
[C---:B------:R-:W-:Y:S01]  /*1520*/  FFMA R39, R17.reuse, R33, R16 ;  /* 0x0000002111277223 */ /* 0x040fe20000000010 */
[----:B------:R-:W-:Y:S01]  /*1530*/  FFMA R17, R17, R29, R4 ;  /* 0x0000001d11117223 */ /* 0x000fe20000000004 */
[----:B------:R-:W-:Y:S01]  /*1540*/  FFMA R12, R12, R28, R49 ;  /* 0x0000001c0c0c7223 */ /* 0x000fe20000000031 */
[C---:B------:R-:W-:Y:S02]  /*1550*/  FFMA R37, R13.reuse, R33, R6 ;  /* 0x000000210d257223 */ /* 0x040fe40000000006 */
[----:B------:R-:W1:Y:S01]  /*1560*/  LDS.128 R4, [R50.X4+UR5+0xd0] ;  /* 0x0000d00532047984 */ /* 0x000e620008004c00 */
[----:B------:R-:W-:Y:S01]  /*1570*/  FFMA R13, R13, R29, R12 ;  /* 0x0000001d0d0d7223 */ /* 0x000fe2000000000c */
[-C--:B------:R-:W-:Y:S01]  /*1580*/  FFMA R12, R18, R34.reuse, R39 ;  /* 0x00000022120c7223 */ /* 0x080fe20000000027 */
[----:B------:R-:W-:Y:S01]  /*1590*/  FFMA R16, R14, R34, R37 ;  /* 0x000000220e107223 */ /* 0x000fe20000000025 */
[-C--:B------:R-:W-:Y:S01]  /*15a0*/  FFMA R18, R18, R30.reuse, R17 ;  /* 0x0000001e12127223 */ /* 0x080fe20000000011 */
[----:B------:R-:W-:Y:S01]  /*15b0*/  FFMA R14, R14, R30, R13 ;  /* 0x0000001e0e0e7223 */ /* 0x000fe2000000000d */
[-C--:B------:R-:W-:Y:S01]  /*15c0*/  FFMA R39, R19, R35.reuse, R12 ;  /* 0x0000002313277223 */ /* 0x080fe2000000000c */
[C---:B---3--:R-:W-:Y:S01]  /*15d0*/  FFMA R12, R8.reuse, R28, R25 ;  /* 0x0000001c080c7223 */ /* 0x048fe20000000019 */
[----:B------:R-:W-:Y:S01]  /*15e0*/  FFMA R8, R8, R32, R21 ;  /* 0x0000002008087223 */ /* 0x000fe20000000015 */
[C---:B------:R-:W-:Y:S01]  /*15f0*/  FFMA R37, R15.reuse, R35, R16 ;  /* 0x000000230f257223 */ /* 0x040fe20000000010 */
[----:B------:R-:W-:Y:S01]  /*1600*/  FFMA R49, R15, R31, R14 ;  /* 0x0000001f0f317223 */ /* 0x000fe2000000000e */
[C---:B------:R-:W-:Y:S01]  /*1610*/  FFMA R13, R9.reuse, R29, R12 ;  /* 0x0000001d090d7223 */ /* 0x040fe2000000000c */
[----:B------:R-:W-:Y:S01]  /*1620*/  FFMA R9, R9, R33, R8 ;  /* 0x0000002109097223 */ /* 0x000fe20000000008 */
[----:B------:R-:W-:-:S02]  /*1630*/  FFMA R53, R19, R31, R18 ;  /* 0x0000001f13357223 */ /* 0x000fc40000000012 */
[----:B------:R-:W-:Y:S01]  /*1640*/  LDS.128 R16, [R50.X4+UR5+0x60] ;  /* 0x0000600532107984 */ /* 0x000fe20008004c00 */
[C---:B-1----:R-:W-:Y:S01]  /*1650*/  FFMA R32, R4.reuse, R32, R27 ;  /* 0x0000002004207223 */ /* 0x042fe2000000001b */
[----:B------:R-:W-:Y:S02]  /*1660*/  FFMA R4, R4, R28, R23 ;  /* 0x0000001c04047223 */ /* 0x000fe40000000017 */
[----:B------:R-:W-:Y:S01]  /*1670*/  LDS.128 R24, [R44+0xe0] ;  /* 0x0000e0002c187984 */ /* 0x000fe20000000c00 */
[C---:B------:R-:W-:Y:S01]  /*1680*/  FFMA R33, R5.reuse, R33, R32 ;  /* 0x0000002105217223 */ /* 0x040fe20000000020 */
[----:B------:R-:W-:Y:S01]  /*1690*/  FFMA R5, R5, R29, R4 ;  /* 0x0000001d05057223 */ /* 0x000fe20000000004 */
[C---:B------:R-:W-:Y:S01]  /*16a0*/  FFMA R4, R10.reuse, R30, R13 ;  /* 0x0000001e0a047223 */ /* 0x040fe2000000000d */
[-C--:B------:R-:W-:Y:S01]  /*16b0*/  FFMA R10, R10, R34.reuse, R9 ;  /* 0x000000220a0a7223 */ /* 0x080fe20000000009 */
[C---:B------:R-:W-:Y:S01]  /*16c0*/  FFMA R34, R6.reuse, R34, R33 ;  /* 0x0000002206227223 */ /* 0x040fe20000000021 */
[----:B------:R-:W1:Y:S01]  /*16d0*/  LDS.128 R12, [R50.X4+UR5+0x1060] ;  /* 0x00106005320c7984 */ /* 0x000e620008004c00 */
[----:B------:R-:W-:Y:S01]  /*16e0*/  FFMA R6, R6, R30, R5 ;  /* 0x0000001e06067223 */ /* 0x000fe20000000005 */
[C---:B------:R-:W-:Y:S01]  /*16f0*/  FFMA R5, R11.reuse, R35, R10 ;  /* 0x000000230b057223 */ /* 0x040fe2000000000a */
[-C--:B------:R-:W-:Y:S01]  /*1700*/  FFMA R11, R11, R31.reuse, R4 ;  /* 0x0000001f0b0b7223 */ /* 0x080fe20000000004 */
[----:B------:R-:W2:Y:S01]  /*1710*/  LDS.128 R20, [R44+0x60] ;  /* 0x000060002c147984 */ /* 0x000ea20000000c00 */
[C---:B------:R-:W-:Y:S01]  /*1720*/  FFMA R9, R7.reuse, R31, R6 ;  /* 0x0000001f07097223 */ /* 0x040fe20000000006 */
[----:B------:R-:W-:-:S02]  /*1730*/  FFMA R7, R7, R35, R34 ;  /* 0x0000002307077223 */ /* 0x000fc40000000022 */
[----:B------:R-:W3:Y:S04]  /*1740*/  LDS.128 R32, [R50.X4+UR5+0x10e0] ;  /* 0x0010e00532207984 */ /* 0x000ee80008004c00 */
[----:B------:R-:W4:Y:S01]  /*1750*/  LDS.128 R28, [R50.X4+UR5+0xe0] ;  /* 0x0000e005321c7984 */ /* 0x000f220008004c00 */
[C---:B-1----:R-:W-:Y:S01]  /*1760*/  FFMA R4, R12.reuse, R24, R53 ;  /* 0x000000180c047223 */ /* 0x042fe20000000035 */
[-C--:B--2---:R-:W-:Y:S01]  /*1770*/  FFMA R12, R12, R20.reuse, R39 ;  /* 0x000000140c0c7223 */ /* 0x084fe20000000027 */
[C---:B------:R-:W-:Y:S01]  /*1780*/  FFMA R6, R16.reuse, R20, R37 ;  /* 0x0000001410067223 */ /* 0x040fe20000000025 */
[-C--:B------:R-:W-:Y:S02]  /*1790*/  FFMA R16, R16, R24.reuse, R49 ;  /* 0x0000001810107223 */ /* 0x080fe40000000031 */
[C---:B------:R-:W-:Y:S01]  /*17a0*/  FFMA R39, R13.reuse, R21, R12 ;  /* 0x000000150d277223 */ /* 0x040fe2000000000c */
[----:B------:R-:W-:Y:S01]  /*17b0*/  FFMA R13, R13, R25, R4 ;  /* 0x000000190d0d7223 */ /* 0x000fe20000000004 */
[C---:B---3--:R-:W-:Y:S01]  /*17c0*/  FFMA R4, R32.reuse, R24, R11 ;  /* 0x0000001820047223 */ /* 0x048fe2000000000b */
[----:B------:R-:W-:Y:S01]  /*17d0*/  FFMA R37, R17, R21, R6 ;  /* 0x0000001511257223 */ /* 0x000fe20000000006 */
[----:B------:R-:W-:Y:S01]  /*17e0*/  FFMA R6, R32, R20, R5 ;  /* 0x0000001420067223 */ /* 0x000fe20000000005 */
[----:B----4-:R-:W-:Y:S01]  /*17f0*/  FFMA R24, R28, R24, R9 ;  /* 0x000000181c187223 */ /* 0x010fe20000000009 */
[C---:B------:R-:W-:Y:S01]  /*1800*/  FFMA R5, R33.reuse, R25, R4 ;  /* 0x0000001921057223 */ /* 0x040fe20000000004 */
[----:B------:R-:W-:Y:S01]  /*1810*/  FFMA R32, R14, R26, R13 ;  /* 0x0000001a0e207223 */ /* 0x000fe2000000000d */
[----:B------:R-:W-:Y:S01]  /*1820*/  FFMA R28, R28, R20, R7 ;  /* 0x000000141c1c7223 */ /* 0x000fe20000000007 */
[-C--:B------:R-:W-:Y:S01]  /*1830*/  FFMA R12, R18, R22.reuse, R37 ;  /* 0x00000016120c7223 */ /* 0x080fe20000000025 */
[----:B------:R-:W-:Y:S01]  /*1840*/  FFMA R14, R14, R22, R39 ;  /* 0x000000160e0e7223 */ /* 0x000fe20000000027 */
[----:B------:R-:W-:Y:S01]  /*1850*/  FFMA R33, R33, R21, R6 ;  /* 0x0000001521217223 */ /* 0x000fe20000000006 */
[C---:B------:R-:W-:Y:S01]  /*1860*/  FFMA R20, R34.reuse, R26, R5 ;  /* 0x0000001a22147223 */ /* 0x040fe20000000005 */
[----:B------:R-:W-:Y:S01]  /*1870*/  LDS.128 R36, [R50.X4+UR5+0x70] ;  /* 0x0000700532247984 */ /* 0x000fe20008004c00 */
[----:B------:R-:W-:Y:S01]  /*1880*/  FFMA R17, R17, R25, R16 ;  /* 0x0000001911117223 */ /* 0x000fe20000000010 */
[----:B------:R-:W-:Y:S01]  /*1890*/  FFMA R21, R29, R21, R28 ;  /* 0x000000151d157223 */ /* 0x000fe2000000001c */
[----:B------:R-:W-:Y:S01]  /*18a0*/  FFMA R34, R34, R22, R33 ;  /* 0x0000001622227223 */ /* 0x000fe20000000021 */
[----:B------:R-:W1:Y:S01]  /*18b0*/  LDS.128 R4, [R44+0x70] ;  /* 0x000070002c047984 */ /* 0x000e620000000c00 */
[----:B------:R-:W-:Y:S01]  /*18c0*/  FFMA R18, R18, R26, R17 ;  /* 0x0000001a12127223 */ /* 0x000fe20000000011 */
[C---:B------:R-:W-:Y:S01]  /*18d0*/  FFMA R22, R30.reuse, R22, R21 ;  /* 0x000000161e167223 */ /* 0x040fe20000000015 */
[C---:B------:R-:W-:Y:S01]  /*18e0*/  FFMA R21, R19.reuse, R23, R12 ;  /* 0x0000001713157223 */ /* 0x040fe2000000000c */
[----:B------:R-:W2:Y:S01]  /*18f0*/  LDS.128 R8, [R44+0xf0] ;  /* 0x0000f0002c087984 */ /* 0x000ea20000000c00 */
[----:B------:R-:W-:Y:S01]  /*1900*/  FFMA R13, R19, R27, R18 ;  /* 0x0000001b130d7223 */ /* 0x000fe20000000012 */
[----:B------:R-:W-:Y:S01]  /*1910*/  FFMA R25, R29, R25, R24 ;  /* 0x000000191d197223 */ /* 0x000fe20000000018 */
[C---:B------:R-:W-:Y:S01]  /*1920*/  FFMA R33, R15.reuse, R27, R32 ;  /* 0x0000001b0f217223 */ /* 0x040fe20000000020 */
[----:B------:R-:W3:Y:S02]  /*1930*/  LDS.128 R16, [R50.X4+UR5+0x1070] ;  /* 0x0010700532107984 */ /* 0x000ee40008004c00 */
[----:B------:R-:W-:Y:S01]  /*1940*/  FFMA R26, R30, R26, R25 ;  /* 0x0000001a1e1a7223 */ /* 0x000fe20000000019 */
[----:B------:R-:W-:-:S03]  /*1950*/  FFMA R25, R15, R23, R14 ;  /* 0x000000170f197223 */ /* 0x000fc6000000000e */
[----:B------:R-:W-:Y:S01]  /*1960*/  FFMA R29, R31, R27, R26 ;  /* 0x0000001b1f1d7223 */ /* 0x000fe2000000001a */
[C---:B-1----:R-:W-:Y:S01]  /*1970*/  FFMA R12, R36.reuse, R4, R21 ;  /* 0x00000004240c7223 */ /* 0x042fe20000000015 */
[-C--:B------:R-:W-:Y:S01]  /*1980*/  FFMA R21, R35, R23.reuse, R34 ;  /* 0x0000001723157223 */ /* 0x080fe20000000022 */
[----:B------:R-:W-:Y:S01]  /*1990*/  FFMA R23, R31, R23, R22 ;  /* 0x000000171f177223 */ /* 0x000fe20000000016 */
[----:B------:R-:W-:Y:S01]  /*19a0*/  FFMA R35, R35, R27, R20 ;  /* 0x0000001b23237223 */ /* 0x000fe20000000014 */
[-C--:B--2---:R-:W-:Y:S01]  /*19b0*/  FFMA R36, R36, R8.reuse, R13 ;  /* 0x0000000824247223 */ /* 0x084fe2000000000d */
[----:B------:R-:W-:Y:S01]  /*19c0*/  FFMA R13, R37, R5, R12 ;  /* 0x00000005250d7223 */ /* 0x000fe2000000000c */
[----:B---3--:R-:W-:-:S03]  /*19d0*/  FFMA R20, R16, R8, R33 ;  /* 0x0000000810147223 */ /* 0x008fc60000000021 */
[----:B------:R-:W-:Y:S01]  /*19e0*/  FFMA R22, R38, R6, R13 ;  /* 0x0000000626167223 */ /* 0x000fe2000000000d */
[----:B------:R-:W-:Y:S01]  /*19f0*/  FFMA R16, R16, R4, R25 ;  /* 0x0000000410107223 */ /* 0x000fe20000000019 */
[----:B------:R-:W1:Y:S01]  /*1a00*/  LDS.128 R12, [R50.X4+UR5+0x10f0] ;  /* 0x0010f005320c7984 */ /* 0x000e620008004c00 */
[----:B------:R-:W-:Y:S01]  /*1a10*/  FFMA R37, R37, R9, R36 ;  /* 0x0000000925257223 */ /* 0x000fe20000000024 */
[----:B------:R-:W-:Y:S01]  /*1a20*/  FFMA R22, R39, R7, R22 ;  /* 0x0000000727167223 */ /* 0x000fe20000000016 */
[C---:B------:R-:W-:Y:S01]  /*1a30*/  FFMA R31, R17.reuse, R5, R16 ;  /* 0x00000005111f7223 */ /* 0x040fe20000000010 */
[----:B------:R-:W2:Y:S01]  /*1a40*/  LDS.128 R24, [R50.X4+UR5+0xf0] ;  /* 0x0000f00532187984 */ /* 0x000ea20008004c00 */
[----:B------:R-:W-:Y:S01]  /*1a50*/  FFMA R17, R17, R9, R20 ;  /* 0x0000000911117223 */ /* 0x000fe20000000014 */
[----:B------:R-:W-:Y:S01]  /*1a60*/  MOV R16, R42 ;  /* 0x0000002a00107202 */ /* 0x000fe20000000f00 */
[----:B------:R-:W-:Y:S01]  /*1a70*/  USHF.L.U32 UR5, UR4, 0xd, URZ ;  /* 0x0000000d04057899 */ /* 0x000fe2000800063f */
[-C--:B------:R-:W-:Y:S01]  /*1a80*/  FFMA R38, R38, R10.reuse, R37 ;  /* 0x0000000a26267223 */ /* 0x080fe20000000025 */
[C---:B------:R-:W-:Y:S01]  /*1a90*/  FFMA R28, R18.reuse, R10, R17 ;  /* 0x0000000a121c7223 */ /* 0x040fe20000000011 */
[----:B------:R-:W-:Y:S01]  /*1aa0*/  FFMA R18, R18, R6, R31 ;  /* 0x0000000612127223 */ /* 0x000fe2000000001f */
[----:B------:R-:W-:Y:S01]  /*1ab0*/  LEA R31, R45, R52, 0xd ;  /* 0x000000342d1f7211 */ /* 0x000fe200078e68ff */
[----:B------:R-:W-:Y:S01]  /*1ac0*/  UIADD3 UR6, UR5, 0x6000, URZ ;  /* 0x0000600005067890 */ /* 0x000fe2000fffe03f */
[----:B------:R-:W-:Y:S01]  /*1ad0*/  MOV R17, R41 ;  /* 0x0000002900117202 */ /* 0x000fe20000000f00 */
[----:B------:R-:W-:Y:S06]  /*1ae0*/  BAR.SYNC 0x0 ;  /* 0x0000000000007b1d */ /* 0x000fec0000000000 */
[----:B------:R-:W-:Y:S01]  /*1af0*/  @!PT LDS RZ, [RZ] ;  /* 0x00000000fffff984 */ /* 0x000fe20000000800 */
[----:B------:R-:W-:Y:S01]  /*1b00*/  @!PT LDS RZ, [RZ] ;  /* 0x00000000fffff984 */ /* 0x000fe20000000800 */
[----:B------:R-:W-:Y:S01]  /*1b10*/  @!PT LDS RZ, [RZ] ;  /* 0x00000000fffff984 */ /* 0x000fe20000000800 */
[----:B------:R3:W-:Y:S01]  /*1b20*/  LDGSTS.E.BYPASS.128 [R31], [R16.64], !P0 ;  /* 0x00000000101f7fae */ /* 0x0007e2000c101c48 */
[----:B------:R-:W-:Y:S01]  /*1b30*/  FFMA R20, R19, R7, R18 ;  /* 0x0000000713147223 */ /* 0x000fe20000000012 */
[----:B------:R-:W-:Y:S01]  /*1b40*/  IADD3 R42, P2, R42, 0x80, RZ ;  /* 0x000000802a2a7810 */ /* 0x000fe20007f5e0ff */
[-C--:B------:R-:W-:Y:S01]  /*1b50*/  FFMA R57, R39, R11.reuse, R38 ;  /* 0x0000000b27397223 */ /* 0x080fe20000000026 */
[----:B------:R-:W0:Y:S01]  /*1b60*/  LDGDEPBAR ;  /* 0x00000000000079af */ /* 0x000e220000000000 */
[----:B------:R-:W-:Y:S01]  /*1b70*/  FFMA R55, R19, R11, R28 ;  /* 0x0000000b13377223 */ /* 0x000fe2000000001c */
[----:B------:R-:W-:-:S02]  /*1b80*/  IADD3.X R41, RZ, R41, RZ, P2, !PT ;  /* 0x00000029ff297210 */ /* 0x000fc400017fe4ff */
[----:B---3--:R-:W-:Y:S02]  /*1b90*/  MOV R16, R40 ;  /* 0x0000002800107202 */ /* 0x008fe40000000f00 */
[----:B------:R-:W-:Y:S02]  /*1ba0*/  MOV R17, R3 ;  /* 0x0000000300117202 */ /* 0x000fe40000000f00 */
[----:B------:R-:W-:-:S03]  /*1bb0*/  IADD3 R40, P1, R40, 0x80, RZ ;  /* 0x0000008028287810 */ /* 0x000fc60007f3e0ff */
[----:B------:R3:W-:Y:S01]  /*1bc0*/  LDGSTS.E.BYPASS.128 [R31+0x6000], [R16.64], !P0 ;  /* 0x06000000101f7fae */ /* 0x0007e2000c101c48 */
[C---:B-1----:R-:W-:Y:S01]  /*1bd0*/  FFMA R18, R12.reuse, R8, R35 ;  /* 0x000000080c127223 */ /* 0x042fe20000000023 */
[-C--:B------:R-:W-:Y:S01]  /*1be0*/  FFMA R12, R12, R4.reuse, R21 ;  /* 0x000000040c0c7223 */ /* 0x080fe20000000015 */
[----:B------:R-:W-:Y:S01]  /*1bf0*/  ISETP.GE.U32.AND P0, PT, R43, 0x60, PT ;  /* 0x000000602b00780c */ /* 0x000fe20003f06070 */
[----:B------:R-:W0:Y:S01]  /*1c00*/  LDGDEPBAR ;  /* 0x00000000000079af */ /* 0x000e220000000000 */
[C---:B--2---:R-:W-:Y:S01]  /*1c10*/  FFMA R4, R24.reuse, R4, R23 ;  /* 0x0000000418047223 */ /* 0x044fe20000000017 */
[----:B------:R-:W-:Y:S01]  /*1c20*/  FFMA R8, R24, R8, R29 ;  /* 0x0000000818087223 */ /* 0x000fe2000000001d */
[----:B------:R-:W-:Y:S01]  /*1c30*/  IADD3.X R3, RZ, R3, RZ, P1, !PT ;  /* 0x00000003ff037210 */ /* 0x000fe20000ffe4ff */
[C---:B---3--:R-:W-:Y:S01]  /*1c40*/  FFMA R17, R13.reuse, R5, R12 ;  /* 0x000000050d117223 */ /* 0x048fe2000000000c */
[-C--:B------:R-:W-:Y:S01]  /*1c50*/  FFMA R13, R13, R9.reuse, R18 ;  /* 0x000000090d0d7223 */ /* 0x080fe20000000012 */
[C---:B------:R-:W-:Y:S01]  /*1c60*/  FFMA R9, R25.reuse, R9, R8 ;  /* 0x0000000919097223 */ /* 0x040fe20000000008 */
[----:B------:R-:W-:-:S02]  /*1c70*/  FFMA R5, R25, R5, R4 ;  /* 0x0000000519057223 */ /* 0x000fc40000000004 */
[C---:B------:R-:W-:Y:S01]  /*1c80*/  FFMA R4, R14.reuse, R10, R13 ;  /* 0x0000000a0e047223 */ /* 0x040fe2000000000d */
[-C--:B------:R-:W-:Y:S01]  /*1c90*/  FFMA R14, R14, R6.reuse, R17 ;  /* 0x000000060e0e7223 */ /* 0x080fe20000000011 */
[C---:B------:R-:W-:Y:S01]  /*1ca0*/  FFMA R6, R26.reuse, R6, R5 ;  /* 0x000000061a067223 */ /* 0x040fe20000000005 */
[----:B------:R-:W-:Y:S01]  /*1cb0*/  FFMA R10, R26, R10, R9 ;  /* 0x0000000a1a0a7223 */ /* 0x000fe20000000009 */
[C---:B------:R-:W-:Y:S01]  /*1cc0*/  FFMA R59, R15.reuse, R11, R4 ;  /* 0x0000000b0f3b7223 */ /* 0x040fe20000000004 */
[-C--:B------:R-:W-:Y:S01]  /*1cd0*/  FFMA R21, R15, R7.reuse, R14 ;  /* 0x000000070f157223 */ /* 0x080fe2000000000e */
[C---:B------:R-:W-:Y:S01]  /*1ce0*/  FFMA R23, R27.reuse, R7, R6 ;  /* 0x000000071b177223 */ /* 0x040fe20000000006 */
[----:B------:R-:W-:Y:S01]  /*1cf0*/  FFMA R61, R27, R11, R10 ;  /* 0x0000000b1b3d7223 */ /* 0x000fe2000000000a */
[----:B------:R-:W-:-:S04]  /*1d00*/  DEPBAR.LE SB0, 0x4 ;  /* 0x000081000000791a */ /* 0x000fc80000000000 */
[----:B------:R-:W-:Y:S06]  /*1d10*/  BAR.SYNC 0x0 ;  /* 0x0000000000007b1d */ /* 0x000fec0000000000 */
[----:B------:R-:W-:Y:S01]  /*1d20*/  @P0 CALL.REL.NOINC `(.L_x_0) ;  /* 0x0000001000000944 */ /* 0x000fe20003c00000 */
[----:B------:R-:W-:Y:S05]  /*1d30*/  BRA `(.L_x_1) ;  /* 0xffffeaf000007947 */ /* 0x000fea000383ffff */
.L_x_0:
[----:B------:R-:W1:Y:S01]  /*1d40*/  S2R R4, SR_TID.X ;  /* 0x0000000000047919 */ /* 0x000e620000002100 */
[----:B------:R-:W-:Y:S01]  /*1d50*/  IADD3 R10, P1, R46, c[0x0][0x170], RZ ;  /* 0x00005c002e0a7a10 */ /* 0x000fe20007f3e0ff */
[----:B------:R-:W-:-:S04]  /*1d60*/  DEPBAR.LE SB0, 0x0 ;  /* 0x000080000000791a */ /* 0x000fc80000000000 */
[----:B------:R-:W-:Y:S01]  /*1d70*/  IADD3.X R11, R47, c[0x0][0x174], RZ, P1, !PT ;  /* 0x00005d002f0b7a10 */ /* 0x000fe20000ffe4ff */
[----:B------:R-:W-:Y:S06]  /*1d80*/  BAR.SYNC 0x0 ;  /* 0x0000000000007b1d */ /* 0x000fec0000000000 */
[----:B------:R-:W-:Y:S01]  /*1d90*/  @!PT LDS RZ, [RZ] ;  /* 0x00000000fffff984 */ /* 0x000fe20000000800 */
[----:B------:R-:W-:Y:S01]  /*1da0*/  @!PT LDS RZ, [RZ] ;  /* 0x00000000fffff984 */ /* 0x000fe20000000800 */
[----:B------:R-:W-:Y:S01]  /*1db0*/  @!PT LDS RZ, [RZ] ;  /* 0x00000000fffff984 */ /* 0x000fe20000000800 */
[----:B------:R2:W-:Y:S01]  /*1dc0*/  LDGSTS.E.BYPASS.128 [R52], [R10.64] ;  /* 0x000000000a347fae */ /* 0x0005e2000b901c48 */
[----:B------:R-:W-:Y:S01]  /*1dd0*/  LOP3.LUT R48, R46, 0x180, RZ, 0xfc, !PT ;  /* 0x000001802e307812 */ /* 0x000fe200078efcff */
[----:B------:R-:W-:Y:S01]  /*1de0*/  UMOV UR6, 0x6000 ;  /* 0x0000600000067882 */ /* 0x000fe20000000000 */
[----:B------:R-:W-:Y:S01]  /*1df0*/  MOV R49, 0x2 ;  /* 0x0000000200317802 */ /* 0x000fe20000000f00 */
[----:B------:R-:W0:Y:S01]  /*1e00*/  LDGDEPBAR ;  /* 0x00000000000079af */ /* 0x000e220000000000 */
[----:B------:R-:W-:Y:S01]  /*1e10*/  IADD3 R48, P1, R48, c[0x0][0x170], RZ ;  /* 0x00005c0030307a10 */ /* 0x000fe20007f3e0ff */
[----:B------:R-:W-:-:S02]  /*1e20*/  UMOV UR4, URZ ;  /* 0x0000003f00047c82 */ /* 0x000fc40008000000 */
[----:B------:R-:W-:Y:S01]  /*1e30*/  UMOV UR5, URZ ;  /* 0x0000003f00057c82 */ /* 0x000fe20008000000 */
[----:B------:R-:W-:Y:S02]  /*1e40*/  IADD3.X R5, R47, c[0x0][0x174], RZ, P1, !PT ;  /* 0x00005d002f057a10 */ /* 0x000fe40000ffe4ff */
[C---:B-1----:R-:W-:Y:S02]  /*1e50*/  SHF.L.U32 R3, R4.reuse, 0x2, RZ ;  /* 0x0000000204037819 */ /* 0x042fe400000006ff */
[----:B------:R-:W-:Y:S02]  /*1e60*/  LOP3.LUT R6, R4, 0x7, RZ, 0xc0, !PT ;  /* 0x0000000704067812 */ /* 0x000fe400078ec0ff */
[----:B------:R-:W-:-:S03]  /*1e70*/  LOP3.LUT R3, R3, 0x1c, RZ, 0xc0, !PT ;  /* 0x0000001c03037812 */ /* 0x000fc600078ec0ff */
[----:B------:R-:W-:Y:S01]  /*1e80*/  IMAD.WIDE.U32 R6, R6, 0x10, RZ ;  /* 0x0000001006067825 */ /* 0x000fe200078e00ff */
[----:B------:R-:W-:-:S04]  /*1e90*/  LEA R8, P0, R3, c[0x0][0x178], 0x2 ;  /* 0x00005e0003087a11 */ /* 0x000fc800078010ff */
[----:B------:R-:W-:Y:S02]  /*1ea0*/  IADD3.X R9, RZ, c[0x0][0x17c], RZ, P0, !PT ;  /* 0x00005f00ff097a10 */ /* 0x000fe400007fe4ff */
[----:B------:R-:W-:-:S03]  /*1eb0*/  LOP3.LUT R6, R6, 0x180, RZ, 0xfc, !PT ;  /* 0x0000018006067812 */ /* 0x000fc600078efcff */
[----:B------:R2:W-:Y:S01]  /*1ec0*/  LDGSTS.E.BYPASS.128 [R52+0x6000], [R8.64] ;  /* 0x0600000008347fae */ /* 0x0005e2000b901c48 */
[----:B------:R-:W-:-:S03]  /*1ed0*/  IADD3 R6, P0, R6, c[0x0][0x178], RZ ;  /* 0x00005e0006067a10 */ /* 0x000fc60007f1e0ff */
[----:B------:R-:W0:Y:S01]  /*1ee0*/  LDGDEPBAR ;  /* 0x00000000000079af */ /* 0x000e220000000000 */
[----:B------:R-:W-:Y:S02]  /*1ef0*/  IADD3.X R3, R7, c[0x0][0x17c], RZ, P0, !PT ;  /* 0x00005f0007037a10 */ /* 0x000fe400007fe4ff */
[----:B------:R-:W-:Y:S01]  /*1f00*/  MOV R7, 0xffffffe0 ;  /* 0xffffffe000077802 */ /* 0x000fe20000000f00 */
[----:B------:R-:W-:Y:S06]  /*1f10*/  BAR.SYNC 0x0 ;  /* 0x0000000000007b1d */ /* 0x000fec0000000000 */
[----:B------:R-:W-:Y:S01]  /*1f20*/  @!PT LDS RZ, [RZ] ;  /* 0x00000000fffff984 */ /* 0x000fe20000000800 */
[----:B------:R-:W-:Y:S01]  /*1f30*/  @!PT LDS RZ, [RZ] ;  /* 0x00000000fffff984 */ /* 0x000fe20000000800 */
[----:B------:R-:W-:Y:S01]  /*1f40*/  @!PT LDS RZ, [RZ] ;  /* 0x00000000fffff984 */ /* 0x000fe20000000800 */
[----:B------:R2:W-:Y:S04]  /*1f50*/  LDGSTS.E.BYPASS.128 [R52+0x2000], [R10.64+0x80] ;  /* 0x020000800a347fae */ /* 0x0005e8000b901c48 */
[----:B------:R-:W0:Y:S04]  /*1f60*/  LDGDEPBAR ;  /* 0x00000000000079af */ /* 0x000e280000000000 */
[----:B------:R2:W-:Y:S04]  /*1f70*/  LDGSTS.E.BYPASS.128 [R52+0x8000], [R8.64+0x80] ;  /* 0x0800008008347fae */ /* 0x0005e8000b901c48 */
        /* <DEDUP_REMOVED lines=9> */
[----:B------:R-:W-:-:S04]  /*2010*/  DEPBAR.LE SB0, 0x4 ;  /* 0x000081000000791a */ /* 0x000fc80000000000 */
[----:B--2---:R-:W-:Y:S06]  /*2020*/  BAR.SYNC 0x0 ;  /* 0x0000000000007b1d */ /* 0x004fec0000000000 */
.L_x_3:
[----:B------:R-:W-:Y:S01]  /*2030*/  LEA R53, R51, UR6, 0x8 ;  /* 0x0000000633357c11 */ /* 0x000fe2000f8e40ff */
[----:B------:R-:W-:Y:S01]  /*2040*/  LDS.128 R32, [R50.X4+UR5] ;  /* 0x0000000532207984 */ /* 0x000fe20008004c00 */
        /* <DEDUP_REMOVED lines=10> */
[----:B------:R-:W3:Y:S04]  /*20f0*/  LDS.128 R36, [R50.X4+UR5+0x1000] ;  /* 0x0010000532247984 */ /* 0x000ee80008004c00 */
[----:B------:R-:W4:Y:S04]  /*2100*/  LDS.128 R8, [R50.X4+UR5+0x1080] ;  /* 0x0010800532087984 */ /* 0x000f280008004c00 */
[----:B------:R-:W4:Y:S04]  /*2110*/  LDS.128 R12, [R50.X4+UR5+0x80] ;  /* 0x00008005320c7984 */ /* 0x000f280008004c00 */
[----:B------:R-:W-:Y:S01]  /*2120*/  LDS.128 R40, [R50.X4+UR5+0x10] ;  /* 0x0000100532287984 */ /* 0x000fe20008004c00 */
[----:B-1----:R-:W-:-:S04]  /*2130*/  FFMA R22, R32, R16, R22 ;  /* 0x0000001020167223 */ /* 0x002fc80000000016 */
[C---:B------:R-:W-:Y:S01]  /*2140*/  FFMA R29, R33.reuse, R17, R22 ;  /* 0x00000011211d7223 */ /* 0x040fe20000000016 */
[-C--:B--2---:R-:W-:Y:S01]  /*2150*/  FFMA R32, R32, R24.reuse, R57 ;  /* 0x0000001820207223 */ /* 0x084fe20000000039 */
[C---:B---3--:R-:W-:Y:S01]  /*2160*/  FFMA R22, R36.reuse, R24, R55 ;  /* 0x0000001824167223 */ /* 0x048fe20000000037 */
[----:B------:R-:W-:Y:S02]  /*2170*/  FFMA R20, R36, R16, R20 ;  /* 0x0000001024147223 */ /* 0x000fe40000000014 */
[-C--:B------:R-:W-:Y:S01]  /*2180*/  FFMA R33, R33, R25.reuse, R32 ;  /* 0x0000001921217223 */ /* 0x080fe20000000020 */
[----:B------:R-:W-:Y:S01]  /*2190*/  FFMA R32, R34, R18, R29 ;  /* 0x0000001222207223 */ /* 0x000fe2000000001d */
[C---:B------:R-:W-:Y:S01]  /*21a0*/  FFMA R31, R37.reuse, R25, R22 ;  /* 0x00000019251f7223 */ /* 0x040fe20000000016 */
[----:B------:R-:W-:Y:S01]  /*21b0*/  FFMA R37, R37, R17, R20 ;  /* 0x0000001125257223 */ /* 0x000fe20000000014 */
[C---:B----4-:R-:W-:Y:S01]  /*21c0*/  FFMA R20, R8.reuse, R24, R59 ;  /* 0x0000001808147223 */ /* 0x050fe2000000003b */
[-C--:B------:R-:W-:Y:S01]  /*21d0*/  FFMA R8, R8, R16.reuse, R21 ;  /* 0x0000001008087223 */ /* 0x080fe20000000015 */
[----:B------:R-:W-:Y:S01]  /*21e0*/  FFMA R16, R12, R16, R23 ;  /* 0x000000100c107223 */ /* 0x000fe20000000017 */
[----:B------:R-:W-:Y:S01]  /*21f0*/  FFMA R36, R38, R26, R31 ;  /* 0x0000001a26247223 */ /* 0x000fe2000000001f */
[C---:B------:R-:W-:Y:S01]  /*2200*/  FFMA R21, R9.reuse, R25, R20 ;  /* 0x0000001909157223 */ /* 0x040fe20000000014 */
[-C--:B------:R-:W-:Y:S01]  /*2210*/  FFMA R9, R9, R17.reuse, R8 ;  /* 0x0000001109097223 */ /* 0x080fe20000000008 */
[----:B------:R-:W-:Y:S01]  /*2220*/  LDS.128 R28, [R53+0x90] ;  /* 0x00009000351c7984 */ /* 0x000fe20000000c00 */
[----:B------:R-:W-:Y:S01]  /*2230*/  FFMA R12, R12, R24, R61 ;  /* 0x000000180c0c7223 */ /* 0x000fe2000000003d */
[----:B------:R-:W-:Y:S01]  /*2240*/  FFMA R8, R10, R26, R21 ;  /* 0x0000001a0a087223 */ /* 0x000fe20000000015 */
[C---:B------:R-:W-:Y:S01]  /*2250*/  FFMA R17, R13.reuse, R17, R16 ;  /* 0x000000110d117223 */ /* 0x040fe20000000010 */
[----:B------:R-:W1:Y:S01]  /*2260*/  LDS.128 R20, [R53+0x10] ;  /* 0x0000100035147984 */ /* 0x000e620000000c00 */
[----:B------:R-:W-:Y:S01]  /*2270*/  FFMA R13, R13, R25, R12 ;  /* 0x000000190d0d7223 */ /* 0x000fe2000000000c */
[-C--:B------:R-:W-:Y:S01]  /*2280*/  FFMA R38, R38, R18.reuse, R37 ;  /* 0x0000001226267223 */ /* 0x080fe20000000025 */
[-C--:B------:R-:W-:Y:S01]  /*2290*/  FFMA R10, R10, R18.reuse, R9 ;  /* 0x000000120a0a7223 */ /* 0x080fe20000000009 */
[----:B------:R-:W-:Y:S01]  /*22a0*/  FFMA R18, R14, R18, R17 ;  /* 0x000000120e127223 */ /* 0x000fe20000000011 */
[-C--:B------:R-:W-:Y:S01]  /*22b0*/  FFMA R34, R34, R26.reuse, R33 ;  /* 0x0000001a22227223 */ /* 0x080fe20000000021 */
[----:B------:R-:W-:Y:S01]  /*22c0*/  FFMA R14, R14, R26, R13 ;  /* 0x0000001a0e0e7223 */ /* 0x000fe2000000000d */
[----:B------:R-:W-:Y:S01]  /*22d0*/  FFMA R13, R35, R19, R32 ;  /* 0x00000013230d7223 */ /* 0x000fe20000000020 */
[-C--:B------:R-:W-:Y:S01]  /*22e0*/  FFMA R25, R11, R27.reuse, R8 ;  /* 0x0000001b0b197223 */ /* 0x080fe20000000008 */
[----:B------:R-:W-:Y:S01]  /*22f0*/  FFMA R9, R35, R27, R34 ;  /* 0x0000001b23097223 */ /* 0x000fe20000000022 */
[-C--:B------:R-:W-:Y:S01]  /*2300*/  FFMA R17, R11, R19.reuse, R10 ;  /* 0x000000130b117223 */ /* 0x080fe2000000000a */
[----:B------:R-:W2:Y:S01]  /*2310*/  LDS.128 R32, [R50.X4+UR5+0x1010] ;  /* 0x0010100532207984 */ /* 0x000ea20008004c00 */
[C---:B------:R-:W-:Y:S01]  /*2320*/  FFMA R37, R39.reuse, R19, R38 ;  /* 0x0000001327257223 */ /* 0x040fe20000000026 */
[-C--:B------:R-:W-:Y:S01]  /*2330*/  FFMA R39, R39, R27.reuse, R36 ;  /* 0x0000001b27277223 */ /* 0x080fe20000000024 */
[C---:B------:R-:W-:Y:S01]  /*2340*/  FFMA R27, R15.reuse, R27, R14 ;  /* 0x0000001b0f1b7223 */ /* 0x040fe2000000000e */
[----:B------:R-:W-:Y:S01]  /*2350*/  FFMA R19, R15, R19, R18 ;  /* 0x000000130f137223 */ /* 0x000fe20000000012 */
[C---:B-1----:R-:W-:Y:S01]  /*2360*/  FFMA R8, R40.reuse, R20, R13 ;  /* 0x0000001428087223 */ /* 0x042fe2000000000d */
[----:B------:R-:W-:Y:S01]  /*2370*/  FFMA R40, R40, R28, R9 ;  /* 0x0000001c28287223 */ /* 0x000fe20000000009 */
[----:B------:R-:W-:Y:S02]  /*2380*/  LDS.128 R12, [R50.X4+UR5+0x90] ;  /* 0x00009005320c7984 */ /* 0x000fe40008004c00 */
[C---:B------:R-:W-:Y:S01]  /*2390*/  FFMA R45, R41.reuse, R21, R8 ;  /* 0x00000015292d7223 */ /* 0x040fe20000000008 */
[----:B------:R-:W-:Y:S01]  /*23a0*/  FFMA R41, R41, R29, R40 ;  /* 0x0000001d29297223 */ /* 0x000fe20000000028 */
[----:B------:R-:W1:Y:S02]  /*23b0*/  LDS.128 R8, [R50.X4+UR5+0x1090] ;  /* 0x0010900532087984 */ /* 0x000e640008004c00 */
[C---:B------:R-:W-:Y:S01]  /*23c0*/  FFMA R40, R42.reuse, R22, R45 ;  /* 0x000000162a287223 */ /* 0x040fe2000000002d */
[----:B------:R-:W-:Y:S01]  /*23d0*/  FFMA R42, R42, R30, R41 ;  /* 0x0000001e2a2a7223 */ /* 0x000fe20000000029 */
[C---:B--2---:R-:W-:Y:S01]  /*23e0*/  FFMA R16, R32.reuse, R28, R39 ;  /* 0x0000001c20107223 */ /* 0x044fe20000000027 */
[----:B------:R-:W-:-:S03]  /*23f0*/  FFMA R32, R32, R20, R37 ;  /* 0x0000001420207223 */ /* 0x000fc60000000025 */
[C---:B------:R-:W-:Y:S01]  /*2400*/  FFMA R37, R33.reuse, R29, R16 ;  /* 0x0000001d21257223 */ /* 0x040fe20000000010 */
[----:B------:R-:W-:-:S03]  /*2410*/  FFMA R33, R33, R21, R32 ;  /* 0x0000001521217223 */ /* 0x000fc60000000020 */
[C---:B------:R-:W-:Y:S01]  /*2420*/  FFMA R32, R34.reuse, R30, R37 ;  /* 0x0000001e22207223 */ /* 0x040fe20000000025 */
[----:B------:R-:W-:Y:S01]  /*2430*/  FFMA R34, R34, R22, R33 ;  /* 0x0000001622227223 */ /* 0x000fe20000000021 */
[----:B------:R-:W-:Y:S03]  /*2440*/  LDS.128 R36, [R50.X4+UR5+0x20] ;  /* 0x0000200532247984 */ /* 0x000fe60008004c00 */
[C---:B------:R-:W-:Y:S01]  /*2450*/  FFMA R33, R35.reuse, R23, R34 ;  /* 0x0000001723217223 */ /* 0x040fe20000000022 */
[----:B------:R-:W-:Y:S01]  /*2460*/  FFMA R35, R35, R31, R32 ;  /* 0x0000001f23237223 */ /* 0x000fe20000000020 */
[C---:B-1----:R-:W-:Y:S01]  /*2470*/  FFMA R16, R8.reuse, R28, R25 ;  /* 0x0000001c08107223 */ /* 0x042fe20000000019 */
[-C--:B------:R-:W-:Y:S01]  /*2480*/  FFMA R8, R8, R20.reuse, R17 ;  /* 0x0000001408087223 */ /* 0x080fe20000000011 */
[C---:B------:R-:W-:Y:S01]  /*2490*/  FFMA R20, R12.reuse, R20, R19 ;  /* 0x000000140c147223 */ /* 0x040fe20000000013 */
[----:B------:R-:W-:Y:S01]  /*24a0*/  FFMA R12, R12, R28, R27 ;  /* 0x0000001c0c0c7223 */ /* 0x000fe2000000001b */
[C---:B------:R-:W-:Y:S01]  /*24b0*/  FFMA R17, R9.reuse, R29, R16 ;  /* 0x0000001d09117223 */ /* 0x040fe20000000010 */
[-C--:B------:R-:W-:Y:S01]  /*24c0*/  FFMA R9, R9, R21.reuse, R8 ;  /* 0x0000001509097223 */ /* 0x080fe20000000008 */
[----:B------:R-:W-:Y:S01]  /*24d0*/  LDS.128 R24, [R53+0xa0] ;  /* 0x0000a00035187984 */ /* 0x000fe20000000c00 */
[C---:B------:R-:W-:Y:S01]  /*24e0*/  FFMA R21, R13.reuse, R21, R20 ;  /* 0x000000150d157223 */ /* 0x040fe20000000014 */
[C---:B------:R-:W-:Y:S01]  /*24f0*/  FFMA R8, R10.reuse, R30, R17 ;  /* 0x0000001e0a087223 */ /* 0x040fe20000000011 */
[----:B------:R-:W-:Y:S01]  /*2500*/  FFMA R13, R13, R29, R12 ;  /* 0x0000001d0d0d7223 */ /* 0x000fe2000000000c */
[----:B------:R-:W1:Y:S01]  /*2510*/  LDS.128 R16, [R53+0x20] ;  /* 0x0000200035107984 */ /* 0x000e620000000c00 */
[-C--:B------:R-:W-:Y:S01]  /*2520*/  FFMA R10, R10, R22.reuse, R9 ;  /* 0x000000160a0a7223 */ /* 0x080fe20000000009 */
[C---:B------:R-:W-:Y:S01]  /*2530*/  FFMA R22, R14.reuse, R22, R21 ;  /* 0x000000160e167223 */ /* 0x040fe20000000015 */
[----:B------:R-:W-:Y:S01]  /*2540*/  FFMA R14, R14, R30, R13 ;  /* 0x0000001e0e0e7223 */ /* 0x000fe2000000000d */
[----:B------:R-:W-:Y:S01]  /*2550*/  FFMA R13, R43, R23, R40 ;  /* 0x000000172b0d7223 */ /* 0x000fe20000000028 */
[-C--:B------:R-:W-:Y:S01]  /*2560*/  FFMA R29, R11, R31.reuse, R8 ;  /* 0x0000001f0b1d7223 */ /* 0x080fe20000000008 */
[----:B------:R-:W-:Y:S01]  /*2570*/  FFMA R9, R43, R31, R42 ;  /* 0x0000001f2b097223 */ /* 0x000fe2000000002a */
[----:B------:R-:W-:Y:S01]  /*2580*/  FFMA R21, R11, R23, R10 ;  /* 0x000000170b157223 */ /* 0x000fe2000000000a */
[----:B------:R-:W2:Y:S01]  /*2590*/  LDS.128 R40, [R50.X4+UR5+0x1020] ;  /* 0x0010200532287984 */ /* 0x000ea20008004c00 */
[C---:B------:R-:W-:Y:S01]  /*25a0*/  FFMA R31, R15.reuse, R31, R14 ;  /* 0x0000001f0f1f7223 */ /* 0x040fe2000000000e */
[----:B------:R-:W-:Y:S01]  /*25b0*/  FFMA R23, R15, R23, R22 ;  /* 0x000000170f177223 */ /* 0x000fe20000000016 */
[C---:B-1----:R-:W-:Y:S01]  /*25c0*/  FFMA R8, R36.reuse, R16, R13 ;  /* 0x0000001024087223 */ /* 0x042fe2000000000d */
[-C--:B------:R-:W-:Y:S01]  /*25d0*/  FFMA R36, R36, R24.reuse, R9 ;  /* 0x0000001824247223 */ /* 0x080fe20000000009 */
[----:B------:R-:W-:Y:S02]  /*25e0*/  LDS.128 R12, [R50.X4+UR5+0xa0] ;  /* 0x0000a005320c7984 */ /* 0x000fe40008004c00 */
[C---:B------:R-:W-:Y:S01]  /*25f0*/  FFMA R45, R37.reuse, R17, R8 ;  /* 0x00000011252d7223 */ /* 0x040fe20000000008 */
[-C--:B------:R-:W-:Y:S01]  /*2600*/  FFMA R37, R37, R25.reuse, R36 ;  /* 0x0000001925257223 */ /* 0x080fe20000000024 */
[----:B------:R-:W1:Y:S01]  /*2610*/  LDS.128 R8, [R50.X4+UR5+0x10a0] ;  /* 0x0010a00532087984 */ /* 0x000e620008004c00 */
[C---:B--2---:R-:W-:Y:S01]  /*2620*/  FFMA R20, R40.reuse, R24, R35 ;  /* 0x0000001828147223 */ /* 0x044fe20000000023 */
[----:B------:R-:W-:Y:S01]  /*2630*/  FFMA R40, R40, R16, R33 ;  /* 0x0000001028287223 */ /* 0x000fe20000000021 */
[C---:B------:R-:W-:Y:S01]  /*2640*/  FFMA R36, R38.reuse, R18, R45 ;  /* 0x0000001226247223 */ /* 0x040fe2000000002d */
[----:B------:R-:W-:Y:S01]  /*2650*/  FFMA R38, R38, R26, R37 ;  /* 0x0000001a26267223 */ /* 0x000fe20000000025 */
[C---:B------:R-:W-:Y:S01]  /*2660*/  FFMA R33, R41.reuse, R25, R20 ;  /* 0x0000001929217223 */ /* 0x040fe20000000014 */
[----:B------:R-:W-:-:S03]  /*2670*/  FFMA R41, R41, R17, R40 ;  /* 0x0000001129297223 */ /* 0x000fc60000000028 */
[C---:B------:R-:W-:Y:S01]  /*2680*/  FFMA R40, R42.reuse, R26, R33 ;  /* 0x0000001a2a287223 */ /* 0x040fe20000000021 */
[----:B------:R-:W-:Y:S01]  /*2690*/  FFMA R42, R42, R18, R41 ;  /* 0x000000122a2a7223 */ /* 0x000fe20000000029 */
[----:B------:R-:W-:Y:S03]  /*26a0*/  LDS.128 R32, [R53+0xb0] ;  /* 0x0000b00035207984 */ /* 0x000fe60000000c00 */
        /* <DEDUP_REMOVED lines=8> */
[----:B------:R-:W-:Y:S01]  /*2730*/  LDS.128 R28, [R50.X4+UR5+0x30] ;  /* 0x00003005321c7984 */ /* 0x000fe20008004c00 */
        /* <DEDUP_REMOVED lines=79> */
[----:B------:R-:W1:Y:S01]  /*2c30*/  LDS.128 R20, [R50.X4+UR5+0x50] ;  /* 0x0000500532147984 */ /* 0x000e620008004c00 */
[-C--:B------:R-:W-:Y:S01]  /*2c40*/  FFMA R10, R10, R18.reuse, R9 ;  /* 0x000000120a0a7223 */ /* 0x080fe20000000009 */
[C---:B------:R-:W-:Y:S01]  /*2c50*/  FFMA R18, R14.reuse, R18, R17 ;  /* 0x000000120e127223 */ /* 0x040fe20000000011 */
[----:B------:R-:W-:Y:S01]  /*2c60*/  FFMA R14, R14, R26, R13 ;  /* 0x0000001a0e0e7223 */ /* 0x000fe2000000000d */
[C---:B------:R-:W-:Y:S01]  /*2c70*/  FFMA R17, R43.reuse, R19, R40 ;  /* 0x000000132b117223 */ /* 0x040fe20000000028 */
[----:B------:R-:W-:Y:S01]  /*2c80*/  FFMA R13, R43, R27, R42 ;  /* 0x0000001b2b0d7223 */ /* 0x000fe2000000002a */
[C---:B------:R-:W-:Y:S01]  /*2c90*/  FFMA R9, R11.reuse, R19, R10 ;  /* 0x000000130b097223 */ /* 0x040fe2000000000a */
[----:B------:R-:W2:Y:S01]  /*2ca0*/  LDS.128 R40, [R50.X4+UR5+0x1050] ;  /* 0x0010500532287984 */ /* 0x000ea20008004c00 */
[-C--:B------:R-:W-:Y:S01]  /*2cb0*/  FFMA R11, R11, R27.reuse, R8 ;  /* 0x0000001b0b0b7223 */ /* 0x080fe20000000008 */
[C---:B-1----:R-:W-:Y:S01]  /*2cc0*/  FFMA R8, R20.reuse, R32, R17 ;  /* 0x0000002014087223 */ /* 0x042fe20000000011 */
[-C--:B------:R-:W-:Y:S01]  /*2cd0*/  FFMA R20, R20, R36.reuse, R13 ;  /* 0x0000002414147223 */ /* 0x080fe2000000000d */
[C---:B------:R-:W-:Y:S01]  /*2ce0*/  FFMA R13, R15.reuse, R27, R14 ;  /* 0x0000001b0f0d7223 */ /* 0x040fe2000000000e */
[----:B------:R-:W-:Y:S01]  /*2cf0*/  FFMA R15, R15, R19, R18 ;  /* 0x000000130f0f7223 */ /* 0x000fe20000000012 */
[----:B------:R-:W1:Y:S01]  /*2d00*/  LDS.128 R24, [R50.X4+UR5+0x10d0] ;  /* 0x0010d00532187984 */ /* 0x000e620008004c00 */
[C---:B------:R-:W-:Y:S01]  /*2d10*/  FFMA R17, R21.reuse, R33, R8 ;  /* 0x0000002115117223 */ /* 0x040fe20000000008 */
[-C--:B------:R-:W-:Y:S01]  /*2d20*/  FFMA R21, R21, R37.reuse, R20 ;  /* 0x0000002515157223 */ /* 0x080fe20000000014 */
[C---:B--2---:R-:W-:Y:S01]  /*2d30*/  FFMA R8, R40.reuse, R36, R31 ;  /* 0x0000002428087223 */ /* 0x044fe2000000001f */
[----:B------:R-:W-:Y:S01]  /*2d40*/  FFMA R40, R40, R32, R29 ;  /* 0x0000002028287223 */ /* 0x000fe2000000001d */
[C---:B------:R-:W-:Y:S01]  /*2d50*/  FFMA R20, R22.reuse, R34, R17 ;  /* 0x0000002216147223 */ /* 0x040fe20000000011 */
[----:B------:R-:W2:Y:S01]  /*2d60*/  LDS.128 R28, [R50.X4+UR5+0xd0] ;  /* 0x0000d005321c7984 */ /* 0x000ea20008004c00 */
[C---:B------:R-:W-:Y:S01]  /*2d70*/  FFMA R19, R41.reuse, R37, R8 ;  /* 0x0000002529137223 */ /* 0x040fe20000000008 */
[----:B------:R-:W-:Y:S01]  /*2d80*/  FFMA R41, R41, R33, R40 ;  /* 0x0000002129297223 */ /* 0x000fe20000000028 */
[----:B------:R-:W-:-:S02]  /*2d90*/  FFMA R22, R22, R38, R21 ;  /* 0x0000002616167223 */ /* 0x000fc40000000015 */
[C---:B------:R-:W-:Y:S01]  /*2da0*/  FFMA R40, R42.reuse, R38, R19 ;  /* 0x000000262a287223 */ /* 0x040fe20000000013 */
[----:B------:R-:W-:Y:S01]  /*2db0*/  FFMA R42, R42, R34, R41 ;  /* 0x000000222a2a7223 */ /* 0x000fe20000000029 */
[----:B------:R-:W-:Y:S03]  /*2dc0*/  LDS.128 R16, [R53+0xe0] ;  /* 0x0000e00035107984 */ /* 0x000fe60000000c00 */
[C---:B------:R-:W-:Y:S01]  /*2dd0*/  FFMA R41, R43.reuse, R35, R42 ;  /* 0x000000232b297223 */ /* 0x040fe2000000002a */
[----:B------:R-:W-:Y:S01]  /*2de0*/  FFMA R43, R43, R39, R40 ;  /* 0x000000272b2b7223 */ /* 0x000fe20000000028 */
[C---:B-1----:R-:W-:Y:S01]  /*2df0*/  FFMA R8, R24.reuse, R36, R11 ;  /* 0x0000002418087223 */ /* 0x042fe2000000000b */
[----:B------:R-:W-:-:S03]  /*2e00*/  FFMA R24, R24, R32, R9 ;  /* 0x0000002018187223 */ /* 0x000fc60000000009 */
[C---:B------:R-:W-:Y:S01]  /*2e10*/  FFMA R9, R25.reuse, R37, R8 ;  /* 0x0000002519097223 */ /* 0x040fe20000000008 */
[-C--:B------:R-:W-:Y:S01]  /*2e20*/  FFMA R25, R25, R33.reuse, R24 ;  /* 0x0000002119197223 */ /* 0x080fe20000000018 */
[C---:B--2---:R-:W-:Y:S01]  /*2e30*/  FFMA R32, R28.reuse, R32, R15 ;  /* 0x000000201c207223 */ /* 0x044fe2000000000f */
[----:B------:R-:W-:Y:S01]  /*2e40*/  FFMA R28, R28, R36, R13 ;  /* 0x000000241c1c7223 */ /* 0x000fe2000000000d */
[C---:B------:R-:W-:Y:S01]  /*2e50*/  FFMA R24, R26.reuse, R38, R9 ;  /* 0x000000261a187223 */ /* 0x040fe20000000009 */
[----:B------:R-:W-:Y:S01]  /*2e60*/  LDS.128 R12, [R53+0x60] ;  /* 0x00006000350c7984 */ /* 0x000fe20000000c00 */
[C---:B------:R-:W-:Y:S01]  /*2e70*/  FFMA R33, R29.reuse, R33, R32 ;  /* 0x000000211d217223 */ /* 0x040fe20000000020 */
[----:B------:R-:W-:Y:S01]  /*2e80*/  FFMA R29, R29, R37, R28 ;  /* 0x000000251d1d7223 */ /* 0x000fe2000000001c */
[-C--:B------:R-:W-:Y:S01]  /*2e90*/  FFMA R26, R26, R34.reuse, R25 ;  /* 0x000000221a1a7223 */ /* 0x080fe20000000019 */
[----:B------:R-:W1:Y:S01]  /*2ea0*/  LDS.128 R8, [R50.X4+UR5+0x60] ;  /* 0x0000600532087984 */ /* 0x000e620008004c00 */
        /* <DEDUP_REMOVED lines=13> */
[----:B------:R-:W-:Y:S01]  /*2f80*/  FFMA R9, R9, R17, R8 ;  /* 0x0000001109097223 */ /* 0x000fe20000000008 */
[----:B------:R-:W1:Y:S01]  /*2f90*/  LDS.128 R24, [R50.X4+UR5+0x10e0] ;  /* 0x0010e00532187984 */ /* 0x000e620008004c00 */
[C---:B--2---:R-:W-:Y:S01]  /*2fa0*/  FFMA R8, R20.reuse, R16, R43 ;  /* 0x0000001014087223 */ /* 0x044fe2000000002b */
[----:B------:R-:W-:-:S03]  /*2fb0*/  FFMA R20, R20, R12, R41 ;  /* 0x0000000c14147223 */ /* 0x000fc60000000029 */
[C---:B------:R-:W-:Y:S01]  /*2fc0*/  FFMA R41, R21.reuse, R17, R8 ;  /* 0x0000001115297223 */ /* 0x040fe20000000008 */
[----:B------:R-:W-:Y:S01]  /*2fd0*/  FFMA R21, R21, R13, R20 ;  /* 0x0000000d15157223 */ /* 0x000fe20000000014 */
[C---:B------:R-:W-:Y:S01]  /*2fe0*/  FFMA R20, R10.reuse, R14, R45 ;  /* 0x0000000e0a147223 */ /* 0x040fe2000000002d */
[-C--:B------:R-:W-:Y:S01]  /*2ff0*/  FFMA R10, R10, R18.reuse, R9 ;  /* 0x000000120a0a7223 */ /* 0x080fe20000000009 */
[C---:B------:R-:W-:Y:S01]  /*3000*/  FFMA R8, R22.reuse, R18, R41 ;  /* 0x0000001216087223 */ /* 0x040fe20000000029 */
[----:B------:R-:W-:Y:S01]  /*3010*/  LDS.128 R44, [R50.X4+UR5+0x1070] ;  /* 0x00107005322c7984 */ /* 0x000fe20008004c00 */
[----:B------:R-:W-:-:S03]  /*3020*/  FFMA R22, R22, R14, R21 ;  /* 0x0000000e16167223 */ /* 0x000fc60000000015 */
[----:B------:R-:W2:Y:S01]  /*3030*/  LDS.128 R40, [R53+0xf0] ;  /* 0x0000f00035287984 */ /* 0x000ea20000000c00 */
[C---:B------:R-:W-:Y:S01]  /*3040*/  FFMA R21, R23.reuse, R15, R22 ;  /* 0x0000000f17157223 */ /* 0x040fe20000000016 */
[----:B------:R-:W-:Y:S01]  /*3050*/  FFMA R23, R23, R19, R8 ;  /* 0x0000001317177223 */ /* 0x000fe20000000008 */
[C---:B-1----:R-:W-:Y:S01]  /*3060*/  FFMA R32, R24.reuse, R12, R33 ;  /* 0x0000000c18207223 */ /* 0x042fe20000000021 */
[-C--:B------:R-:W-:Y:S01]  /*3070*/  FFMA R24, R24, R16.reuse, R37 ;  /* 0x0000001018187223 */ /* 0x080fe20000000025 */
[C---:B------:R-:W-:Y:S01]  /*3080*/  FFMA R16, R28.reuse, R16, R39 ;  /* 0x000000101c107223 */ /* 0x040fe20000000027 */
[----:B------:R-:W-:Y:S01]  /*3090*/  FFMA R12, R28, R12, R35 ;  /* 0x0000000c1c0c7223 */ /* 0x000fe20000000023 */
[C---:B------:R-:W-:Y:S01]  /*30a0*/  FFMA R9, R25.reuse, R13, R32 ;  /* 0x0000000d19097223 */ /* 0x040fe20000000020 */
[----:B------:R-:W1:Y:S01]  /*30b0*/  LDS.128 R36, [R53+0x70] ;  /* 0x0000700035247984 */ /* 0x000e620000000c00 */
[----:B------:R-:W-:Y:S01]  /*30c0*/  FFMA R25, R25, R17, R24 ;  /* 0x0000001119197223 */ /* 0x000fe20000000018 */
[C---:B------:R-:W-:Y:S01]  /*30d0*/  FFMA R13, R29.reuse, R13, R12 ;  /* 0x0000000d1d0d7223 */ /* 0x040fe2000000000c */
[----:B------:R-:W-:Y:S01]  /*30e0*/  FFMA R17, R29, R17, R16 ;  /* 0x000000111d117223 */ /* 0x000fe20000000010 */
[----:B------:R-:W3:Y:S01]  /*30f0*/  LDS.128 R32, [R50.X4+UR5+0x70] ;  /* 0x0000700532207984 */ /* 0x000ee20008004c00 */
[C---:B------:R-:W-:Y:S01]  /*3100*/  FFMA R12, R26.reuse, R18, R25 ;  /* 0x000000121a0c7223 */ /* 0x040fe20000000019 */
[-C--:B------:R-:W-:Y:S01]  /*3110*/  FFMA R26, R26, R14.reuse, R9 ;  /* 0x0000000e1a1a7223 */ /* 0x080fe20000000009 */
[C---:B------:R-:W-:Y:S01]  /*3120*/  FFMA R9, R11.reuse, R15, R20 ;  /* 0x0000000f0b097223 */ /* 0x040fe20000000014 */
[----:B------:R-:W-:Y:S01]  /*3130*/  FFMA R11, R11, R19, R10 ;  /* 0x000000130b0b7223 */ /* 0x000fe2000000000a */
[C---:B------:R-:W-:Y:S01]  /*3140*/  FFMA R14, R30.reuse, R14, R13 ;  /* 0x0000000e1e0e7223 */ /* 0x040fe2000000000d */
[----:B------:R-:W-:Y:S01]  /*3150*/  FFMA R18, R30, R18, R17 ;  /* 0x000000121e127223 */ /* 0x000fe20000000011 */
[C---:B------:R-:W-:Y:S01]  /*3160*/  FFMA R17, R27.reuse, R15, R26 ;  /* 0x0000000f1b117223 */ /* 0x040fe2000000001a */
[-C--:B------:R-:W-:Y:S01]  /*3170*/  FFMA R27, R27, R19.reuse, R12 ;  /* 0x000000131b1b7223 */ /* 0x080fe2000000000c */
[----:B--2---:R-:W-:Y:S01]  /*3180*/  FFMA R16, R44, R40, R23 ;  /* 0x000000282c107223 */ /* 0x004fe20000000017 */
[C---:B------:R-:W-:Y:S01]  /*3190*/  FFMA R19, R31.reuse, R19, R18 ;  /* 0x000000131f137223 */ /* 0x040fe20000000012 */
[----:B------:R-:W-:Y:S01]  /*31a0*/  FFMA R31, R31, R15, R14 ;  /* 0x0000000f1f1f7223 */ /* 0x000fe2000000000e */
[----:B------:R-:W-:-:S02]  /*31b0*/  LEA R23, R49, R52, 0xd ;  /* 0x0000003431177211 */ /* 0x000fc400078e68ff */
[----:B------:R-:W-:Y:S02]  /*31c0*/  MOV R24, R48 ;  /* 0x0000003000187202 */ /* 0x000fe40000000f00 */
[----:B------:R-:W-:Y:S02]  /*31d0*/  MOV R25, R5 ;  /* 0x0000000500197202 */ /* 0x000fe40000000f00 */
[----:B------:R-:W-:-:S04]  /*31e0*/  IADD3 R48, P2, R48, 0x80, RZ ;  /* 0x0000008030307810 */ /* 0x000fc80007f5e0ff */
[----:B------:R-:W-:Y:S01]  /*31f0*/  IADD3.X R5, RZ, R5, RZ, P2, !PT ;  /* 0x00000005ff057210 */ /* 0x000fe200017fe4ff */
[-C--:B-1----:R-:W-:Y:S01]  /*3200*/  FFMA R44, R44, R36.reuse, R21 ;  /* 0x000000242c2c7223 */ /* 0x082fe20000000015 */
[C---:B---3--:R-:W-:Y:S01]  /*3210*/  FFMA R8, R32.reuse, R36, R9 ;  /* 0x0000002420087223 */ /* 0x048fe20000000009 */
[----:B------:R-:W-:Y:S02]  /*3220*/  FFMA R32, R32, R40, R11 ;  /* 0x0000002820207223 */ /* 0x000fe4000000000b */
        /* <DEDUP_REMOVED lines=8> */
[----:B------:R-:W2:Y:S01]  /*32b0*/  LDS.128 R12, [R50.X4+UR5+0xf0] ;  /* 0x0000f005320c7984 */ /* 0x000ea20008004c00 */
[----:B------:R-:W-:Y:S01]  /*32c0*/  USHF.L.U32 UR5, UR4, 0xd, URZ ;  /* 0x0000000d04057899 */ /* 0x000fe2000800063f */
[----:B------:R-:W-:Y:S01]  /*32d0*/  FFMA R46, R46, R42, R45 ;  /* 0x0000002a2e2e7223 */ /* 0x000fe2000000002d */
[C---:B------:R-:W-:Y:S01]  /*32e0*/  FFMA R22, R35.reuse, R39, R22 ;  /* 0x0000002723167223 */ /* 0x040fe20000000016 */
[----:B------:R-:W-:Y:S06]  /*32f0*/  BAR.SYNC 0x0 ;  /* 0x0000000000007b1d */ /* 0x000fec0000000000 */
[----:B------:R-:W-:Y:S01]  /*3300*/  @!PT LDS RZ, [RZ] ;  /* 0x00000000fffff984 */ /* 0x000fe20000000800 */
[----:B------:R-:W-:Y:S01]  /*3310*/  @!PT LDS RZ, [RZ] ;  /* 0x00000000fffff984 */ /* 0x000fe20000000800 */
[----:B------:R-:W-:Y:S01]  /*3320*/  @!PT LDS RZ, [RZ] ;  /* 0x00000000fffff984 */ /* 0x000fe20000000800 */
[----:B------:R3:W-:Y:S01]  /*3330*/  LDGSTS.E.BYPASS.128 [R23], [R24.64], !P0 ;  /* 0x0000000018177fae */ /* 0x0007e2000c101c48 */
[----:B------:R-:W-:Y:S01]  /*3340*/  UIADD3 UR6, UR5, 0x6000, URZ ;  /* 0x0000600005067890 */ /* 0x000fe2000fffe03f */
[----:B------:R-:W-:Y:S01]  /*3350*/  FFMA R57, R35, R43, R34 ;  /* 0x0000002b23397223 */ /* 0x000fe20000000022 */
[C---:B------:R-:W-:Y:S01]  /*3360*/  FFMA R20, R47.reuse, R39, R20 ;  /* 0x000000272f147223 */ /* 0x040fe20000000014 */
[----:B------:R-:W0:Y:S01]  /*3370*/  LDGDEPBAR ;  /* 0x00000000000079af */ /* 0x000e220000000000 */
[----:B------:R-:W-:Y:S01]  /*3380*/  FFMA R55, R47, R43, R46 ;  /* 0x0000002b2f377223 */ /* 0x000fe2000000002e */
[----:B---3--:R-:W-:-:S02]  /*3390*/  MOV R24, R6 ;  /* 0x0000000600187202 */ /* 0x008fc40000000f00 */
[----:B------:R-:W-:Y:S02]  /*33a0*/  MOV R25, R3 ;  /* 0x0000000300197202 */ /* 0x000fe40000000f00 */
[----:B------:R-:W-:-:S03]  /*33b0*/  IADD3 R6, P1, R6, 0x80, RZ ;  /* 0x0000008006067810 */ /* 0x000fc60007f3e0ff */
[----:B------:R3:W-:Y:S01]  /*33c0*/  LDGSTS.E.BYPASS.128 [R23+0x6000], [R24.64], !P0 ;  /* 0x0600000018177fae */ /* 0x0007e2000c101c48 */
[----:B------:R-:W-:Y:S02]  /*33d0*/  ISETP.GE.U32.AND P0, PT, R7, 0x60, PT ;  /* 0x000000600700780c */ /* 0x000fe40003f06070 */
[----:B------:R-:W-:Y:S01]  /*33e0*/  IADD3.X R3, RZ, R3, RZ, P1, !PT ;  /* 0x00000003ff037210 */ /* 0x000fe20000ffe4ff */
[----:B------:R-:W0:Y:S01]  /*33f0*/  LDGDEPBAR ;  /* 0x00000000000079af */ /* 0x000e220000000000 */
[C---:B-1----:R-:W-:Y:S01]  /*3400*/  FFMA R16, R8.reuse, R40, R27 ;  /* 0x0000002808107223 */ /* 0x042fe2000000001b */
[-C--:B------:R-:W-:Y:S01]  /*3410*/  FFMA R8, R8, R36.reuse, R17 ;  /* 0x0000002408087223 */ /* 0x080fe20000000011 */
[C---:B--2---:R-:W-:Y:S01]  /*3420*/  FFMA R36, R12.reuse, R36, R31 ;  /* 0x000000240c247223 */ /* 0x044fe2000000001f */
[----:B------:R-:W-:Y:S02]  /*3430*/  FFMA R12, R12, R40, R19 ;  /* 0x000000280c0c7223 */ /* 0x000fe40000000013 */
[C---:B------:R-:W-:Y:S01]  /*3440*/  FFMA R17, R9.reuse, R37, R8 ;  /* 0x0000002509117223 */ /* 0x040fe20000000008 */
[-C--:B------:R-:W-:Y:S01]  /*3450*/  FFMA R9, R9, R41.reuse, R16 ;  /* 0x0000002909097223 */ /* 0x080fe20000000010 */
[C---:B------:R-:W-:Y:S01]  /*3460*/  FFMA R41, R13.reuse, R41, R12 ;  /* 0x000000290d297223 */ /* 0x040fe2000000000c */
[----:B------:R-:W-:-:S02]  /*3470*/  FFMA R13, R13, R37, R36 ;  /* 0x000000250d0d7223 */ /* 0x000fc40000000024 */
[C---:B------:R-:W-:Y:S01]  /*3480*/  FFMA R8, R10.reuse, R42, R9 ;  /* 0x0000002a0a087223 */ /* 0x040fe20000000009 */
[-C--:B------:R-:W-:Y:S01]  /*3490*/  FFMA R10, R10, R38.reuse, R17 ;  /* 0x000000260a0a7223 */ /* 0x080fe20000000011 */
[C---:B------:R-:W-:Y:S01]  /*34a0*/  FFMA R38, R14.reuse, R38, R13 ;  /* 0x000000260e267223 */ /* 0x040fe2000000000d */
[----:B------:R-:W-:Y:S02]  /*34b0*/  FFMA R14, R14, R42, R41 ;  /* 0x0000002a0e0e7223 */ /* 0x000fe40000000029 */
[C---:B------:R-:W-:Y:S01]  /*34c0*/  FFMA R21, R11.reuse, R39, R10 ;  /* 0x000000270b157223 */ /* 0x040fe2000000000a */
[----:B------:R-:W-:Y:S01]  /*34d0*/  FFMA R59, R11, R43, R8 ;  /* 0x0000002b0b3b7223 */ /* 0x000fe20000000008 */
[C---:B---3--:R-:W-:Y:S01]  /*34e0*/  FFMA R23, R15.reuse, R39, R38 ;  /* 0x000000270f177223 */ /* 0x048fe20000000026 */
[----:B------:R-:W-:Y:S01]  /*34f0*/  FFMA R61, R15, R43, R14 ;  /* 0x0000002b0f3d7223 */ /* 0x000fe2000000000e */
[----:B------:R-:W-:-:S04]  /*3500*/  DEPBAR.LE SB0, 0x4 ;  /* 0x000081000000791a */ /* 0x000fc80000000000 */
[----:B------:R-:W-:Y:S06]  /*3510*/  BAR.SYNC 0x0 ;  /* 0x0000000000007b1d */ /* 0x000fec0000000000 */
[----:B------:R-:W-:Y:S01]  /*3520*/  @P0 CALL.REL.NOINC `(.L_x_2) ;  /* 0x0000001000000944 */ /* 0x000fe20003c00000 */
[----:B------:R-:W-:Y:S05]  /*3530*/  BRA `(.L_x_3) ;  /* 0xffffeaf000007947 */ /* 0x000fea000383ffff */
.L_x_2:
[----:B------:R-:W-:Y:S01]  /*3540*/  SHF.R.U32.HI R3, RZ, 0x4, R4 ;  /* 0x00000004ff037819 */ /* 0x000fe20000011604 */
[----:B------:R-:W-:-:S04]  /*3550*/  DEPBAR.LE SB0, 0x0 ;  /* 0x000080000000791a */ /* 0x000fc80000000000 */
[C---:B------:R-:W-:Y:S02]  /*3560*/  LOP3.LUT R6, R3.reuse, 0x1e, RZ, 0xc0, !PT ;  /* 0x0000001e03067812 */ /* 0x040fe400078ec0ff */
[----:B------:R-:W-:Y:S02]  /*3570*/  SHF.L.U32 R4, R4, 0x2, RZ ;  /* 0x0000000204047819 */ /* 0x000fe400000006ff */
[----:B------:R-:W-:Y:S01]  /*3580*/  LOP3.LUT R3, R3, 0x1f, RZ, 0xc0, !PT ;  /* 0x0000001f03037812 */ /* 0x000fe200078ec0ff */
[C---:B------:R-:W-:Y:S01]  /*3590*/  IMAD R8, R51.reuse, 0x82, R6 ;  /* 0x0000008233087824 */ /* 0x040fe200078e0206 */
[----:B------:R-:W-:Y:S01]  /*35a0*/  LEA.HI R6, R51, R6, RZ, 0x1c ;  /* 0x0000000633067211 */ /* 0x000fe200078fe0ff */
[----:B------:R-:W-:Y:S06]  /*35b0*/  BAR.SYNC 0x0 ;  /* 0x0000000000007b1d */ /* 0x000fec0000000000 */
[----:B------:R-:W-:Y:S01]  /*35c0*/  LOP3.LUT R5, R4, 0x3c, RZ, 0xc0, !PT ;  /* 0x0000003c04057812 */ /* 0x000fe200078ec0ff */
[----:B------:R-:W-:Y:S01]  /*35d0*/  STS.64 [R8.X4], R22 ;  /* 0x0000001608007388 */ /* 0x000fe20000004a00 */
[----:B------:R-:W-:-:S02]  /*35e0*/  LEA R3, R0, R3, 0x6 ;  /* 0x0000000300037211 */ /* 0x000fc400078e30ff */
[----:B------:R-:W-:Y:S01]  /*35f0*/  ISETP.GE.AND P2, PT, R2, c[0x0][0x188], PT ;  /* 0x0000620002007a0c */ /* 0x000fe20003f46270 */
[----:B------:R-:W-:Y:S01]  /*3600*/  IMAD R6, R6, 0x41, R5 ;  /* 0x0000004106067824 */ /* 0x000fe200078e0205 */
[----:B------:R-:W-:Y:S01]  /*3610*/  STS.64 [R8.X4+0x80], R20 ;  /* 0x0000801408007388 */ /* 0x000fe20000004a00 */
[C---:B------:R-:W-:Y:S02]  /*3620*/  LOP3.LUT R4, R2.reuse, 0x1, RZ, 0xfc, !PT ;  /* 0x0000000102047812 */ /* 0x040fe400078efcff */
[C---:B------:R-:W-:Y:S01]  /*3630*/  ISETP.LT.AND P4, PT, R3.reuse, 0x1, !P2 ;  /* 0x000000010300780c */ /* 0x040fe20005781270 */
[----:B------:R-:W-:Y:S01]  /*3640*/  STS [R8.X4+0x104], R57 ;  /* 0x0001043908007388 */ /* 0x000fe20000004800 */
[----:B------:R-:W-:Y:S02]  /*3650*/  ISETP.GE.AND P1, PT, R3, 0x1, PT ;  /* 0x000000010300780c */ /* 0x000fe40003f26270 */
[----:B------:R-:W-:Y:S01]  /*3660*/  LOP3.LUT R3, R2, 0x2, RZ, 0xfc, !PT ;  /* 0x0000000202037812 */ /* 0x000fe200078efcff */
[----:B------:R-:W-:Y:S01]  /*3670*/  STS [R8.X4+0x108], R61 ;  /* 0x0001083d08007388 */ /* 0x000fe20000004800 */
[----:B------:R-:W-:-:S02]  /*3680*/  MOV R19, 0x4 ;  /* 0x0000000400137802 */ /* 0x000fc40000000f00 */
[C---:B------:R-:W-:Y:S01]  /*3690*/  ISETP.GE.AND P3, PT, R4.reuse, c[0x0][0x188], PT ;  /* 0x0000620004007a0c */ /* 0x040fe20003f66270 */
[----:B------:R-:W-:Y:S01]  /*36a0*/  STS [R8.X4+0x184], R55 ;  /* 0x0001843708007388 */ /* 0x000fe20000004800 */
[----:B------:R-:W-:Y:S02]  /*36b0*/  ISETP.LT.AND P5, PT, R4, c[0x0][0x188], !P1 ;  /* 0x0000620004007a0c */ /* 0x000fe40004fa1270 */
[----:B------:R-:W-:Y:S01]  /*36c0*/  LOP3.LUT R4, R2, 0x3, RZ, 0xfc, !PT ;  /* 0x0000000302047812 */ /* 0x000fe200078efcff */
[----:B------:R-:W-:Y:S04]  /*36d0*/  STS [R8.X4+0x188], R59 ;  /* 0x0001883b08007388 */ /* 0x000fe80000004800 */
[----:B------:R-:W-:Y:S06]  /*36e0*/  BAR.SYNC 0x0 ;  /* 0x0000000000007b1d */ /* 0x000fec0000000000 */
[----:B------:R-:W1:Y:S01]  /*36f0*/  LDS R5, [R6.X4] ;  /* 0x0000000006057984 */ /* 0x000e620000004800 */
[----:B------:R-:W-:-:S02]  /*3700*/  ISETP.GE.AND P0, PT, R3, c[0x0][0x188], PT ;  /* 0x0000620003007a0c */ /* 0x000fc40003f06270 */
[----:B------:R-:W-:Y:S01]  /*3710*/  ISETP.LT.AND P6, PT, R3, c[0x0][0x188], !P1 ;  /* 0x0000620003007a0c */ /* 0x000fe20004fc1270 */
[----:B------:R-:W2:Y:S01]  /*3720*/  LDS R7, [R6.X4+0x4] ;  /* 0x0000040006077984 */ /* 0x000ea20000004800 */
[----:B------:R-:W-:Y:S01]  /*3730*/  IMAD.WIDE R2, R2, R19, c[0x0][0x180] ;  /* 0x0000600002027625 */ /* 0x000fe200078e0213 */
[----:B------:R-:W-:Y:S02]  /*3740*/  ISETP.LT.AND P1, PT, R4, c[0x0][0x188], !P1 ;  /* 0x0000620004007a0c */ /* 0x000fe40004f21270 */
[----:B------:R-:W3:Y:S01]  /*3750*/  LDS R9, [R6.X4+0x8] ;  /* 0x0000080006097984 */ /* 0x000ee20000004800 */
[C---:B------:R-:W-:Y:S02]  /*3760*/  ISETP.LT.AND P2, PT, R0.reuse, RZ, !P2 ;  /* 0x000000ff0000720c */ /* 0x040fe40005741270 */
[C---:B------:R-:W-:Y:S01]  /*3770*/  ISETP.LT.AND P3, PT, R0.reuse, RZ, !P3 ;  /* 0x000000ff0000720c */ /* 0x040fe20005f61270 */
[----:B------:R-:W4:Y:S01]  /*3780*/  LDS R11, [R6.X4+0xc] ;  /* 0x00000c00060b7984 */ /* 0x000f220000004800 */
[----:B------:R-:W-:-:S03]  /*3790*/  ISETP.LT.AND P0, PT, R0, RZ, !P0 ;  /* 0x000000ff0000720c */ /* 0x000fc60004701270 */
[----:B------:R-:W4:Y:S04]  /*37a0*/  LDS R13, [R6.X4+0x2080] ;  /* 0x00208000060d7984 */ /* 0x000f280000004800 */
[----:B------:R-:W4:Y:S04]  /*37b0*/  LDS R15, [R6.X4+0x2084] ;  /* 0x00208400060f7984 */ /* 0x000f280000004800 */
[----:B------:R-:W4:Y:S04]  /*37c0*/  LDS R17, [R6.X4+0x2088] ;  /* 0x0020880006117984 */ /* 0x000f280000004800 */
[----:B-1----:R1:W-:Y:S01]  /*37d0*/  @P4 STG.E [R2.64], R5 ;  /* 0x0000000502004986 */ /* 0x0023e2000c101908 */
[----:B------:R-:W-:-:S03]  /*37e0*/  ISETP.GE.AND P4, PT, R4, c[0x0][0x188], PT ;  /* 0x0000620004007a0c */ /* 0x000fc60003f86270 */
[----:B--2---:R1:W-:Y:S01]  /*37f0*/  @P5 STG.E [R2.64+0x4], R7 ;  /* 0x0000040702005986 */ /* 0x0043e2000c101908 */
[----:B------:R-:W-:-:S03]  /*3800*/  ISETP.LT.AND P4, PT, R0, RZ, !P4 ;  /* 0x000000ff0000720c */ /* 0x000fc60006781270 */
[----:B---3--:R1:W-:Y:S04]  /*3810*/  @P6 STG.E [R2.64+0x8], R9 ;  /* 0x0000080902006986 */ /* 0x0083e8000c101908 */
[----:B----4-:R1:W-:Y:S04]  /*3820*/  @P1 STG.E [R2.64+0xc], R11 ;  /* 0x00000c0b02001986 */ /* 0x0103e8000c101908 */
[----:B------:R1:W-:Y:S04]  /*3830*/  @P2 STG.E [R2.64], R13 ;  /* 0x0000000d02002986 */ /* 0x0003e8000c101908 */
[----:B------:R1:W-:Y:S04]  /*3840*/  @P3 STG.E [R2.64+0x4], R15 ;  /* 0x0000040f02003986 */ /* 0x0003e8000c101908 */
[----:B------:R1:W-:Y:S01]  /*3850*/  @P0 STG.E [R2.64+0x8], R17 ;  /* 0x0000081102000986 */ /* 0x0003e2000c101908 */
[----:B------:R-:W-:Y:S05]  /*3860*/  @!P4 EXIT ;  /* 0x000000000000c94d */ /* 0x000fea0003800000 */
[----:B-1----:R-:W1:Y:S04]  /*3870*/  LDS R5, [R6.X4+0x208c] ;  /* 0x00208c0006057984 */ /* 0x002e680000004800 */
[----:B-1----:R-:W-:Y:S01]  /*3880*/  STG.E [R2.64+0xc], R5 ;  /* 0x00000c0502007986 */ /* 0x002fe2000c101908 */
[----:B------:R-:W-:Y:S05]  /*3890*/  EXIT ;  /* 0x000000000000794d */ /* 0x000fea0003800000 */
.L_x_4:
[----:B------:R-:W-:-:S00]  /*38a0*/  BRA `(.L_x_4) ;  /* 0xfffffff000007947 */ /* 0x000fc0000383ffff */
[----:B------:R-:W-:-:S00]  /*38b0*/  NOP ;  /* 0x0000000000007918 */ /* 0x000fc00000000000 */
        /* <DEDUP_REMOVED lines=12> */
.L_x_5:


//--------------------- .nv.shared.triton_mm_plus_mm --------------------------
	.section	.nv.shared.triton_mm_plus_mm,"aw",@nobits
	.align	16
